//
// Generated by NVIDIA NVVM Compiler
//
// Compiler Build ID: CL-36424714
// Cuda compilation tools, release 13.0, V13.0.88
// Based on NVVM 20.0.0
//

.version 9.0
.target sm_100
.address_size 64

	// .globl	_Z9four_condPiS_S_S_S_Pb

.visible .entry _Z9four_condPiS_S_S_S_Pb(
	.param .u64 .ptr .align 1 _Z9four_condPiS_S_S_S_Pb_param_0,
	.param .u64 .ptr .align 1 _Z9four_condPiS_S_S_S_Pb_param_1,
	.param .u64 .ptr .align 1 _Z9four_condPiS_S_S_S_Pb_param_2,
	.param .u64 .ptr .align 1 _Z9four_condPiS_S_S_S_Pb_param_3,
	.param .u64 .ptr .align 1 _Z9four_condPiS_S_S_S_Pb_param_4,
	.param .u64 .ptr .align 1 _Z9four_condPiS_S_S_S_Pb_param_5
)
{
	.reg .pred 	%p<21>;
	.reg .b16 	%rs<2>;
	.reg .b32 	%r<24>;
	.reg .b64 	%rd<20>;

	ld.param.u64 	%rd1, [_Z9four_condPiS_S_S_S_Pb_param_0];
	ld.param.u64 	%rd2, [_Z9four_condPiS_S_S_S_Pb_param_1];
	ld.param.u64 	%rd3, [_Z9four_condPiS_S_S_S_Pb_param_2];
	ld.param.u64 	%rd4, [_Z9four_condPiS_S_S_S_Pb_param_3];
	ld.param.u64 	%rd6, [_Z9four_condPiS_S_S_S_Pb_param_4];
	ld.param.u64 	%rd5, [_Z9four_condPiS_S_S_S_Pb_param_5];
	cvta.to.global.u64 	%rd7, %rd6;
	mov.u32 	%r6, %ctaid.x;
	mov.u32 	%r7, %ntid.x;
	mov.u32 	%r8, %tid.x;
	mad.lo.s32 	%r1, %r6, %r7, %r8;
	ld.global.u32 	%r9, [%rd7];
	setp.ge.s32 	%p3, %r1, %r9;
	@%p3 bra 	$L__BB0_9;
	cvta.to.global.u64 	%rd8, %rd2;
	cvta.to.global.u64 	%rd9, %rd4;
	cvta.to.global.u64 	%rd10, %rd1;
	cvta.to.global.u64 	%rd11, %rd3;
	mul.wide.s32 	%rd12, %r1, 4;
	add.s64 	%rd13, %rd8, %rd12;
	ld.global.u32 	%r2, [%rd13];
	add.s64 	%rd14, %rd9, %rd12;
	ld.global.u32 	%r3, [%rd14];
	add.s64 	%rd15, %rd10, %rd12;
	ld.global.u32 	%r4, [%rd15];
	add.s64 	%rd16, %rd11, %rd12;
	ld.global.u32 	%r5, [%rd16];
	setp.eq.s32 	%p4, %r4, 10;
	@%p4 bra 	$L__BB0_3;
	setp.ne.s32 	%p5, %r4, 1;
	@%p5 bra 	$L__BB0_5;
$L__BB0_3:
	mov.pred 	%p20, 0;
	setp.eq.s32 	%p7, %r2, 1;
	@%p7 bra 	$L__BB0_8;
	setp.eq.s32 	%p8, %r2, 10;
	@%p8 bra 	$L__BB0_8;
$L__BB0_5:
	mov.pred 	%p20, -1;
	setp.eq.s32 	%p10, %r5, 10;
	@%p10 bra 	$L__BB0_7;
	setp.ne.s32 	%p11, %r5, 1;
	@%p11 bra 	$L__BB0_8;
$L__BB0_7:
	setp.ne.s32 	%p12, %r3, 1;
	setp.ne.s32 	%p13, %r3, 10;
	and.pred  	%p20, %p12, %p13;
$L__BB0_8:
	sub.s32 	%r10, %r2, %r3;
	abs.s32 	%r11, %r10;
	sub.s32 	%r12, %r4, %r5;
	abs.s32 	%r13, %r12;
	sub.s32 	%r14, %r11, %r13;
	abs.s32 	%r15, %r14;
	cvt.s64.s32 	%rd17, %r1;
	and.b32  	%r17, %r15, 1;
	setp.eq.b32 	%p14, %r17, 1;
	setp.gt.s32 	%p15, %r15, 1;
	and.pred  	%p16, %p15, %p14;
	sub.s32 	%r18, %r5, %r4;
	abs.s32 	%r19, %r18;
	min.s32 	%r20, %r19, %r11;
	shl.b32 	%r22, %r20, 1;
	add.s32 	%r23, %r15, 3;
	setp.ge.s32 	%p17, %r22, %r23;
	and.pred  	%p18, %p20, %p16;
	and.pred  	%p19, %p18, %p17;
	selp.u16 	%rs1, 1, 0, %p19;
	cvta.to.global.u64 	%rd18, %rd5;
	add.s64 	%rd19, %rd18, %rd17;
	st.global.u8 	[%rd19], %rs1;
$L__BB0_9:
	ret;

}
	// .globl	_Z17make_three_pointsPiS_S_S_S_S_S_S_
.visible .entry _Z17make_three_pointsPiS_S_S_S_S_S_S_(
	.param .u64 .ptr .align 1 _Z17make_three_pointsPiS_S_S_S_S_S_S__param_0,
	.param .u64 .ptr .align 1 _Z17make_three_pointsPiS_S_S_S_S_S_S__param_1,
	.param .u64 .ptr .align 1 _Z17make_three_pointsPiS_S_S_S_S_S_S__param_2,
	.param .u64 .ptr .align 1 _Z17make_three_pointsPiS_S_S_S_S_S_S__param_3,
	.param .u64 .ptr .align 1 _Z17make_three_pointsPiS_S_S_S_S_S_S__param_4,
	.param .u64 .ptr .align 1 _Z17make_three_pointsPiS_S_S_S_S_S_S__param_5,
	.param .u64 .ptr .align 1 _Z17make_three_pointsPiS_S_S_S_S_S_S__param_6,
	.param .u64 .ptr .align 1 _Z17make_three_pointsPiS_S_S_S_S_S_S__param_7
)
{
	.reg .pred 	%p<14>;
	.reg .b16 	%rs<25>;
	.reg .b32 	%r<164>;
	.reg .b64 	%rd<74>;

	ld.param.u64 	%rd22, [_Z17make_three_pointsPiS_S_S_S_S_S_S__param_0];
	ld.param.u64 	%rd23, [_Z17make_three_pointsPiS_S_S_S_S_S_S__param_1];
	ld.param.u64 	%rd24, [_Z17make_three_pointsPiS_S_S_S_S_S_S__param_2];
	ld.param.u64 	%rd25, [_Z17make_three_pointsPiS_S_S_S_S_S_S__param_3];
	ld.param.u64 	%rd26, [_Z17make_three_pointsPiS_S_S_S_S_S_S__param_4];
	ld.param.u64 	%rd27, [_Z17make_three_pointsPiS_S_S_S_S_S_S__param_5];
	ld.param.u64 	%rd28, [_Z17make_three_pointsPiS_S_S_S_S_S_S__param_6];
	ld.param.u64 	%rd29, [_Z17make_three_pointsPiS_S_S_S_S_S_S__param_7];
	cvta.to.global.u64 	%rd1, %rd29;
	cvta.to.global.u64 	%rd2, %rd28;
	cvta.to.global.u64 	%rd3, %rd27;
	cvta.to.global.u64 	%rd4, %rd26;
	cvta.to.global.u64 	%rd5, %rd25;
	cvta.to.global.u64 	%rd6, %rd23;
	cvta.to.global.u64 	%rd7, %rd24;
	cvta.to.global.u64 	%rd8, %rd22;
	mov.u32 	%r35, %ctaid.x;
	mov.u32 	%r36, %ntid.x;
	mov.u32 	%r37, %tid.x;
	mad.lo.s32 	%r38, %r35, %r36, %r37;
	setp.gt.s32 	%p1, %r38, 161699;
	@%p1 bra 	$L__BB1_19;
	add.s64 	%rd9, %rd7, 16;
	add.s64 	%rd10, %rd5, 16;
	add.s64 	%rd11, %rd3, 16;
	mov.b32 	%r145, 0;
	mov.b16 	%rs21, 0;
	mov.u16 	%rs22, %rs21;
	mov.u32 	%r156, %r145;
$L__BB1_2:
	setp.gt.u32 	%p2, %r145, 98;
	@%p2 bra 	$L__BB1_18;
	mul.wide.u32 	%rd30, %r145, 4;
	add.s64 	%rd12, %rd8, %rd30;
	add.s64 	%rd13, %rd6, %rd30;
	mov.b32 	%r157, 0;
	mov.b16 	%rs23, 0;
	mov.u16 	%rs24, %rs23;
	mov.u32 	%r158, %r145;
	bra.uni 	$L__BB1_14;
$L__BB1_4:
	add.s32 	%r151, %r161, 2;
$L__BB1_5:
	add.s32 	%r93, %r145, %r157;
	sub.s32 	%r94, 98, %r93;
	and.b32  	%r95, %r94, 7;
	setp.eq.s32 	%p6, %r95, 0;
	@%p6 bra 	$L__BB1_13;
	add.s16 	%rs13, %rs22, %rs24;
	sub.s16 	%rs14, 2, %rs13;
	cvt.u32.u16 	%r97, %rs14;
	and.b32  	%r98, %r97, 7;
	add.s32 	%r99, %r98, -1;
	setp.lt.u32 	%p7, %r99, 3;
	@%p7 bra 	$L__BB1_8;
	ld.global.u32 	%r100, [%rd12];
	mul.wide.s32 	%rd42, %r156, 4;
	add.s64 	%rd43, %rd7, %rd42;
	st.global.u32 	[%rd43], %r100;
	ld.global.u32 	%r101, [%rd13];
	add.s64 	%rd44, %rd5, %rd42;
	st.global.u32 	[%rd44], %r101;
	ld.global.u32 	%r102, [%rd14+4];
	add.s64 	%rd45, %rd4, %rd42;
	st.global.u32 	[%rd45], %r102;
	ld.global.u32 	%r103, [%rd15+4];
	add.s64 	%rd46, %rd3, %rd42;
	st.global.u32 	[%rd46], %r103;
	mul.wide.u32 	%rd47, %r151, 4;
	add.s64 	%rd48, %rd8, %rd47;
	ld.global.u32 	%r104, [%rd48];
	add.s64 	%rd49, %rd2, %rd42;
	st.global.u32 	[%rd49], %r104;
	add.s64 	%rd50, %rd6, %rd47;
	ld.global.u32 	%r105, [%rd50];
	add.s64 	%rd51, %rd1, %rd42;
	st.global.u32 	[%rd51], %r105;
	ld.global.u32 	%r106, [%rd12];
	st.global.u32 	[%rd43+4], %r106;
	ld.global.u32 	%r107, [%rd13];
	st.global.u32 	[%rd44+4], %r107;
	ld.global.u32 	%r108, [%rd14+4];
	st.global.u32 	[%rd45+4], %r108;
	ld.global.u32 	%r109, [%rd15+4];
	st.global.u32 	[%rd46+4], %r109;
	ld.global.u32 	%r110, [%rd48+4];
	st.global.u32 	[%rd49+4], %r110;
	ld.global.u32 	%r111, [%rd50+4];
	st.global.u32 	[%rd51+4], %r111;
	ld.global.u32 	%r112, [%rd12];
	st.global.u32 	[%rd43+8], %r112;
	ld.global.u32 	%r113, [%rd13];
	st.global.u32 	[%rd44+8], %r113;
	ld.global.u32 	%r114, [%rd14+4];
	st.global.u32 	[%rd45+8], %r114;
	ld.global.u32 	%r115, [%rd15+4];
	st.global.u32 	[%rd46+8], %r115;
	ld.global.u32 	%r116, [%rd48+8];
	st.global.u32 	[%rd49+8], %r116;
	ld.global.u32 	%r117, [%rd50+8];
	st.global.u32 	[%rd51+8], %r117;
	ld.global.u32 	%r118, [%rd12];
	st.global.u32 	[%rd43+12], %r118;
	ld.global.u32 	%r119, [%rd13];
	st.global.u32 	[%rd44+12], %r119;
	ld.global.u32 	%r120, [%rd14+4];
	st.global.u32 	[%rd45+12], %r120;
	ld.global.u32 	%r121, [%rd15+4];
	st.global.u32 	[%rd46+12], %r121;
	ld.global.u32 	%r122, [%rd48+12];
	st.global.u32 	[%rd49+12], %r122;
	ld.global.u32 	%r123, [%rd50+12];
	st.global.u32 	[%rd51+12], %r123;
	add.s32 	%r156, %r156, 4;
	add.s32 	%r151, %r151, 4;
$L__BB1_8:
	add.s16 	%rs15, %rs22, %rs24;
	sub.s16 	%rs16, 2, %rs15;
	cvt.u32.u16 	%r124, %rs16;
	and.b32  	%r125, %r124, 3;
	setp.eq.s32 	%p8, %r125, 0;
	@%p8 bra 	$L__BB1_13;
	add.s16 	%rs17, %rs21, %rs23;
	and.b16  	%rs18, %rs17, 3;
	setp.eq.s16 	%p9, %rs18, 1;
	@%p9 bra 	$L__BB1_11;
	ld.global.u32 	%r127, [%rd12];
	mul.wide.s32 	%rd52, %r156, 4;
	add.s64 	%rd53, %rd7, %rd52;
	st.global.u32 	[%rd53], %r127;
	ld.global.u32 	%r128, [%rd13];
	add.s64 	%rd54, %rd5, %rd52;
	st.global.u32 	[%rd54], %r128;
	ld.global.u32 	%r129, [%rd14+4];
	add.s64 	%rd55, %rd4, %rd52;
	st.global.u32 	[%rd55], %r129;
	ld.global.u32 	%r130, [%rd15+4];
	add.s64 	%rd56, %rd3, %rd52;
	st.global.u32 	[%rd56], %r130;
	mul.wide.u32 	%rd57, %r151, 4;
	add.s64 	%rd58, %rd8, %rd57;
	ld.global.u32 	%r131, [%rd58];
	add.s64 	%rd59, %rd2, %rd52;
	st.global.u32 	[%rd59], %r131;
	add.s64 	%rd60, %rd6, %rd57;
	ld.global.u32 	%r132, [%rd60];
	add.s64 	%rd61, %rd1, %rd52;
	st.global.u32 	[%rd61], %r132;
	ld.global.u32 	%r133, [%rd12];
	st.global.u32 	[%rd53+4], %r133;
	ld.global.u32 	%r134, [%rd13];
	st.global.u32 	[%rd54+4], %r134;
	ld.global.u32 	%r135, [%rd14+4];
	st.global.u32 	[%rd55+4], %r135;
	ld.global.u32 	%r136, [%rd15+4];
	st.global.u32 	[%rd56+4], %r136;
	ld.global.u32 	%r137, [%rd58+4];
	st.global.u32 	[%rd59+4], %r137;
	ld.global.u32 	%r138, [%rd60+4];
	st.global.u32 	[%rd61+4], %r138;
	add.s32 	%r156, %r156, 2;
	add.s32 	%r151, %r151, 2;
$L__BB1_11:
	add.s16 	%rs19, %rs21, %rs23;
	and.b16  	%rs20, %rs19, 1;
	setp.eq.b16 	%p10, %rs20, 1;
	not.pred 	%p11, %p10;
	@%p11 bra 	$L__BB1_13;
	ld.global.u32 	%r139, [%rd12];
	mul.wide.s32 	%rd62, %r156, 4;
	add.s64 	%rd63, %rd7, %rd62;
	st.global.u32 	[%rd63], %r139;
	ld.global.u32 	%r140, [%rd13];
	add.s64 	%rd64, %rd5, %rd62;
	st.global.u32 	[%rd64], %r140;
	ld.global.u32 	%r141, [%rd14+4];
	add.s64 	%rd65, %rd4, %rd62;
	st.global.u32 	[%rd65], %r141;
	ld.global.u32 	%r142, [%rd15+4];
	add.s64 	%rd66, %rd3, %rd62;
	st.global.u32 	[%rd66], %r142;
	mul.wide.u32 	%rd67, %r151, 4;
	add.s64 	%rd68, %rd8, %rd67;
	ld.global.u32 	%r143, [%rd68];
	add.s64 	%rd69, %rd2, %rd62;
	st.global.u32 	[%rd69], %r143;
	add.s64 	%rd70, %rd6, %rd67;
	ld.global.u32 	%r144, [%rd70];
	add.s64 	%rd71, %rd1, %rd62;
	st.global.u32 	[%rd71], %r144;
	add.s32 	%r156, %r156, 1;
$L__BB1_13:
	setp.eq.s32 	%p12, %r158, 99;
	add.s32 	%r157, %r157, 1;
	add.s16 	%rs24, %rs24, 1;
	add.s16 	%rs23, %rs23, 1;
	@%p12 bra 	$L__BB1_18;
$L__BB1_14:
	mov.u32 	%r161, %r158;
	add.s32 	%r41, %r145, %r157;
	sub.s32 	%r23, 98, %r41;
	add.s32 	%r158, %r161, 1;
	setp.gt.u32 	%p3, %r161, 97;
	@%p3 bra 	$L__BB1_13;
	add.s32 	%r151, %r161, 2;
	mul.wide.u32 	%rd31, %r161, 4;
	add.s64 	%rd14, %rd8, %rd31;
	add.s64 	%rd15, %rd6, %rd31;
	add.s32 	%r43, %r161, -91;
	setp.lt.u32 	%p4, %r43, 7;
	@%p4 bra 	$L__BB1_5;
	and.b32  	%r44, %r23, -8;
	neg.s32 	%r160, %r44;
	add.s64 	%rd73, %rd15, 20;
	add.s64 	%rd34, %rd8, %rd31;
	add.s64 	%rd72, %rd34, 20;
$L__BB1_17:
	.pragma "nounroll";
	mul.wide.s32 	%rd35, %r156, 4;
	add.s64 	%rd36, %rd9, %rd35;
	add.s64 	%rd37, %rd10, %rd35;
	add.s64 	%rd38, %rd4, %rd35;
	add.s64 	%rd39, %rd11, %rd35;
	add.s64 	%rd40, %rd2, %rd35;
	add.s64 	%rd41, %rd1, %rd35;
	ld.global.u32 	%r45, [%rd12];
	st.global.u32 	[%rd36+-16], %r45;
	ld.global.u32 	%r46, [%rd13];
	st.global.u32 	[%rd37+-16], %r46;
	ld.global.u32 	%r47, [%rd14+4];
	st.global.u32 	[%rd38], %r47;
	ld.global.u32 	%r48, [%rd15+4];
	st.global.u32 	[%rd39+-16], %r48;
	ld.global.u32 	%r49, [%rd72+-12];
	st.global.u32 	[%rd40], %r49;
	ld.global.u32 	%r50, [%rd73+-12];
	st.global.u32 	[%rd41], %r50;
	ld.global.u32 	%r51, [%rd12];
	st.global.u32 	[%rd36+-12], %r51;
	ld.global.u32 	%r52, [%rd13];
	st.global.u32 	[%rd37+-12], %r52;
	ld.global.u32 	%r53, [%rd14+4];
	st.global.u32 	[%rd38+4], %r53;
	ld.global.u32 	%r54, [%rd15+4];
	st.global.u32 	[%rd39+-12], %r54;
	ld.global.u32 	%r55, [%rd72+-8];
	st.global.u32 	[%rd40+4], %r55;
	ld.global.u32 	%r56, [%rd73+-8];
	st.global.u32 	[%rd41+4], %r56;
	ld.global.u32 	%r57, [%rd12];
	st.global.u32 	[%rd36+-8], %r57;
	ld.global.u32 	%r58, [%rd13];
	st.global.u32 	[%rd37+-8], %r58;
	ld.global.u32 	%r59, [%rd14+4];
	st.global.u32 	[%rd38+8], %r59;
	ld.global.u32 	%r60, [%rd15+4];
	st.global.u32 	[%rd39+-8], %r60;
	ld.global.u32 	%r61, [%rd72+-4];
	st.global.u32 	[%rd40+8], %r61;
	ld.global.u32 	%r62, [%rd73+-4];
	st.global.u32 	[%rd41+8], %r62;
	ld.global.u32 	%r63, [%rd12];
	st.global.u32 	[%rd36+-4], %r63;
	ld.global.u32 	%r64, [%rd13];
	st.global.u32 	[%rd37+-4], %r64;
	ld.global.u32 	%r65, [%rd14+4];
	st.global.u32 	[%rd38+12], %r65;
	ld.global.u32 	%r66, [%rd15+4];
	st.global.u32 	[%rd39+-4], %r66;
	ld.global.u32 	%r67, [%rd72];
	st.global.u32 	[%rd40+12], %r67;
	ld.global.u32 	%r68, [%rd73];
	st.global.u32 	[%rd41+12], %r68;
	ld.global.u32 	%r69, [%rd12];
	st.global.u32 	[%rd36], %r69;
	ld.global.u32 	%r70, [%rd13];
	st.global.u32 	[%rd37], %r70;
	ld.global.u32 	%r71, [%rd14+4];
	st.global.u32 	[%rd38+16], %r71;
	ld.global.u32 	%r72, [%rd15+4];
	st.global.u32 	[%rd39], %r72;
	ld.global.u32 	%r73, [%rd72+4];
	st.global.u32 	[%rd40+16], %r73;
	ld.global.u32 	%r74, [%rd73+4];
	st.global.u32 	[%rd41+16], %r74;
	ld.global.u32 	%r75, [%rd12];
	st.global.u32 	[%rd36+4], %r75;
	ld.global.u32 	%r76, [%rd13];
	st.global.u32 	[%rd37+4], %r76;
	ld.global.u32 	%r77, [%rd14+4];
	st.global.u32 	[%rd38+20], %r77;
	ld.global.u32 	%r78, [%rd15+4];
	st.global.u32 	[%rd39+4], %r78;
	ld.global.u32 	%r79, [%rd72+8];
	st.global.u32 	[%rd40+20], %r79;
	ld.global.u32 	%r80, [%rd73+8];
	st.global.u32 	[%rd41+20], %r80;
	ld.global.u32 	%r81, [%rd12];
	st.global.u32 	[%rd36+8], %r81;
	ld.global.u32 	%r82, [%rd13];
	st.global.u32 	[%rd37+8], %r82;
	ld.global.u32 	%r83, [%rd14+4];
	st.global.u32 	[%rd38+24], %r83;
	ld.global.u32 	%r84, [%rd15+4];
	st.global.u32 	[%rd39+8], %r84;
	ld.global.u32 	%r85, [%rd72+12];
	st.global.u32 	[%rd40+24], %r85;
	ld.global.u32 	%r86, [%rd73+12];
	st.global.u32 	[%rd41+24], %r86;
	ld.global.u32 	%r87, [%rd12];
	st.global.u32 	[%rd36+12], %r87;
	ld.global.u32 	%r88, [%rd13];
	st.global.u32 	[%rd37+12], %r88;
	ld.global.u32 	%r89, [%rd14+4];
	st.global.u32 	[%rd38+28], %r89;
	ld.global.u32 	%r90, [%rd15+4];
	st.global.u32 	[%rd39+12], %r90;
	ld.global.u32 	%r91, [%rd72+16];
	st.global.u32 	[%rd40+28], %r91;
	ld.global.u32 	%r92, [%rd73+16];
	st.global.u32 	[%rd41+28], %r92;
	add.s32 	%r156, %r156, 8;
	add.s32 	%r161, %r161, 8;
	add.s32 	%r160, %r160, 8;
	add.s64 	%rd73, %rd73, 32;
	add.s64 	%rd72, %rd72, 32;
	setp.eq.s32 	%p5, %r160, 0;
	@%p5 bra 	$L__BB1_4;
	bra.uni 	$L__BB1_17;
$L__BB1_18:
	add.s32 	%r145, %r145, 1;
	setp.ne.s32 	%p13, %r145, 100;
	add.s16 	%rs22, %rs22, 1;
	add.s16 	%rs21, %rs21, 1;
	@%p13 bra 	$L__BB1_2;
$L__BB1_19:
	ret;

}
	// .globl	_Z4findPiS_S_S_S_S_S_S_S_S_S_S_S_Pb
.visible .entry _Z4findPiS_S_S_S_S_S_S_S_S_S_S_S_Pb(
	.param .u64 .ptr .align 1 _Z4findPiS_S_S_S_S_S_S_S_S_S_S_S_Pb_param_0,
	.param .u64 .ptr .align 1 _Z4findPiS_S_S_S_S_S_S_S_S_S_S_S_Pb_param_1,
	.param .u64 .ptr .align 1 _Z4findPiS_S_S_S_S_S_S_S_S_S_S_S_Pb_param_2,
	.param .u64 .ptr .align 1 _Z4findPiS_S_S_S_S_S_S_S_S_S_S_S_Pb_param_3,
	.param .u64 .ptr .align 1 _Z4findPiS_S_S_S_S_S_S_S_S_S_S_S_Pb_param_4,
	.param .u64 .ptr .align 1 _Z4findPiS_S_S_S_S_S_S_S_S_S_S_S_Pb_param_5,
	.param .u64 .ptr .align 1 _Z4findPiS_S_S_S_S_S_S_S_S_S_S_S_Pb_param_6,
	.param .u64 .ptr .align 1 _Z4findPiS_S_S_S_S_S_S_S_S_S_S_S_Pb_param_7,
	.param .u64 .ptr .align 1 _Z4findPiS_S_S_S_S_S_S_S_S_S_S_S_Pb_param_8,
	.param .u64 .ptr .align 1 _Z4findPiS_S_S_S_S_S_S_S_S_S_S_S_Pb_param_9,
	.param .u64 .ptr .align 1 _Z4findPiS_S_S_S_S_S_S_S_S_S_S_S_Pb_param_10,
	.param .u64 .ptr .align 1 _Z4findPiS_S_S_S_S_S_S_S_S_S_S_S_Pb_param_11,
	.param .u64 .ptr .align 1 _Z4findPiS_S_S_S_S_S_S_S_S_S_S_S_Pb_param_12,
	.param .u64 .ptr .align 1 _Z4findPiS_S_S_S_S_S_S_S_S_S_S_S_Pb_param_13
)
{
	.local .align 16 .b8 	__local_depot2[656];
	.reg .b64 	%SP;
	.reg .b64 	%SPL;
	.reg .pred 	%p<10>;
	.reg .b16 	%rs<8>;
	.reg .b32 	%r<112>;
	.reg .b64 	%rd<74>;

	mov.u64 	%SPL, __local_depot2;
	ld.param.u64 	%rd29, [_Z4findPiS_S_S_S_S_S_S_S_S_S_S_S_Pb_param_12];
	cvta.to.global.u64 	%rd30, %rd29;
	add.u64 	%rd1, %SPL, 0;
	add.u64 	%rd2, %SPL, 128;
	add.u64 	%rd3, %SPL, 256;
	mov.u32 	%r23, %ctaid.x;
	mov.u32 	%r24, %ntid.x;
	mov.u32 	%r25, %tid.x;
	mad.lo.s32 	%r1, %r23, %r24, %r25;
	ld.global.u32 	%r26, [%rd30];
	setp.ge.s32 	%p1, %r1, %r26;
	@%p1 bra 	$L__BB2_10;
	ld.param.u64 	%rd71, [_Z4findPiS_S_S_S_S_S_S_S_S_S_S_S_Pb_param_11];
	ld.param.u64 	%rd70, [_Z4findPiS_S_S_S_S_S_S_S_S_S_S_S_Pb_param_10];
	ld.param.u64 	%rd69, [_Z4findPiS_S_S_S_S_S_S_S_S_S_S_S_Pb_param_9];
	ld.param.u64 	%rd68, [_Z4findPiS_S_S_S_S_S_S_S_S_S_S_S_Pb_param_8];
	ld.param.u64 	%rd67, [_Z4findPiS_S_S_S_S_S_S_S_S_S_S_S_Pb_param_7];
	ld.param.u64 	%rd66, [_Z4findPiS_S_S_S_S_S_S_S_S_S_S_S_Pb_param_6];
	ld.param.u64 	%rd65, [_Z4findPiS_S_S_S_S_S_S_S_S_S_S_S_Pb_param_5];
	ld.param.u64 	%rd64, [_Z4findPiS_S_S_S_S_S_S_S_S_S_S_S_Pb_param_4];
	ld.param.u64 	%rd63, [_Z4findPiS_S_S_S_S_S_S_S_S_S_S_S_Pb_param_3];
	ld.param.u64 	%rd62, [_Z4findPiS_S_S_S_S_S_S_S_S_S_S_S_Pb_param_2];
	ld.param.u64 	%rd61, [_Z4findPiS_S_S_S_S_S_S_S_S_S_S_S_Pb_param_1];
	ld.param.u64 	%rd60, [_Z4findPiS_S_S_S_S_S_S_S_S_S_S_S_Pb_param_0];
	cvta.to.global.u64 	%rd34, %rd60;
	cvta.to.global.u64 	%rd35, %rd61;
	cvta.to.global.u64 	%rd36, %rd62;
	cvta.to.global.u64 	%rd37, %rd63;
	mul.wide.s32 	%rd38, %r1, 4;
	add.s64 	%rd39, %rd34, %rd38;
	ld.global.u32 	%r2, [%rd39];
	add.s64 	%rd40, %rd35, %rd38;
	ld.global.u32 	%r3, [%rd40];
	add.s64 	%rd41, %rd36, %rd38;
	ld.global.u32 	%r4, [%rd41];
	add.s64 	%rd42, %rd37, %rd38;
	ld.global.u32 	%r5, [%rd42];
	cvta.to.global.u64 	%rd4, %rd70;
	cvta.to.global.u64 	%rd5, %rd71;
	cvta.to.global.u64 	%rd6, %rd64;
	cvta.to.global.u64 	%rd7, %rd65;
	cvta.to.global.u64 	%rd8, %rd66;
	cvta.to.global.u64 	%rd9, %rd67;
	cvta.to.global.u64 	%rd10, %rd68;
	cvta.to.global.u64 	%rd11, %rd69;
	mov.b32 	%r109, 0;
$L__BB2_2:
	mov.b32 	%r110, 0;
	st.local.v4.b32 	[%rd1], {%r110, %r110, %r110, %r110};
	st.local.v4.b32 	[%rd2], {%r110, %r110, %r110, %r110};
	st.local.v4.b32 	[%rd1+16], {%r110, %r110, %r110, %r110};
	st.local.v4.b32 	[%rd2+16], {%r110, %r110, %r110, %r110};
	st.local.v4.b32 	[%rd1+32], {%r110, %r110, %r110, %r110};
	st.local.v4.b32 	[%rd2+32], {%r110, %r110, %r110, %r110};
	st.local.v4.b32 	[%rd1+48], {%r110, %r110, %r110, %r110};
	st.local.v4.b32 	[%rd2+48], {%r110, %r110, %r110, %r110};
	st.local.v4.b32 	[%rd1+64], {%r110, %r110, %r110, %r110};
	st.local.v4.b32 	[%rd2+64], {%r110, %r110, %r110, %r110};
	st.local.v4.b32 	[%rd1+80], {%r110, %r110, %r110, %r110};
	st.local.v4.b32 	[%rd2+80], {%r110, %r110, %r110, %r110};
	st.local.v4.b32 	[%rd1+96], {%r110, %r110, %r110, %r110};
	st.local.v4.b32 	[%rd2+96], {%r110, %r110, %r110, %r110};
	st.local.v4.b32 	[%rd1+112], {%r110, %r110, %r110, %r110};
	st.local.v4.b32 	[%rd2+112], {%r110, %r110, %r110, %r110};
	mul.wide.u32 	%rd43, %r109, 4;
	add.s64 	%rd44, %rd6, %rd43;
	ld.global.u32 	%r7, [%rd44];
	add.s64 	%rd45, %rd7, %rd43;
	ld.global.u32 	%r8, [%rd45];
	sub.s32 	%r29, %r4, %r7;
	abs.s32 	%r30, %r29;
	sub.s32 	%r31, %r5, %r8;
	abs.s32 	%r32, %r31;
	add.s32 	%r9, %r30, %r32;
	sub.s32 	%r33, %r2, %r7;
	abs.s32 	%r34, %r33;
	sub.s32 	%r35, %r3, %r8;
	abs.s32 	%r36, %r35;
	add.s32 	%r10, %r34, %r36;
	add.s64 	%rd46, %rd8, %rd43;
	ld.global.u32 	%r11, [%rd46];
	add.s64 	%rd47, %rd9, %rd43;
	ld.global.u32 	%r12, [%rd47];
	sub.s32 	%r37, %r2, %r11;
	abs.s32 	%r38, %r37;
	sub.s32 	%r39, %r3, %r12;
	abs.s32 	%r40, %r39;
	add.s32 	%r13, %r38, %r40;
	add.s64 	%rd48, %rd10, %rd43;
	ld.global.u32 	%r14, [%rd48];
	add.s64 	%rd49, %rd11, %rd43;
	ld.global.u32 	%r15, [%rd49];
$L__BB2_3:
	mul.wide.u32 	%rd50, %r110, 4;
	add.s64 	%rd51, %rd4, %rd50;
	ld.global.u32 	%r41, [%rd51];
	add.s64 	%rd52, %rd5, %rd50;
	ld.global.u32 	%r42, [%rd52];
	sub.s32 	%r43, %r41, %r7;
	abs.s32 	%r44, %r43;
	sub.s32 	%r45, %r42, %r8;
	abs.s32 	%r46, %r45;
	add.s32 	%r47, %r46, %r44;
	sub.s32 	%r48, %r41, %r2;
	abs.s32 	%r49, %r48;
	sub.s32 	%r50, %r42, %r3;
	abs.s32 	%r51, %r50;
	add.s32 	%r52, %r51, %r49;
	add.s32 	%r53, %r52, %r9;
	sub.s32 	%r54, %r41, %r4;
	abs.s32 	%r55, %r54;
	sub.s32 	%r56, %r42, %r5;
	abs.s32 	%r57, %r56;
	add.s32 	%r58, %r57, %r55;
	add.s32 	%r59, %r58, %r10;
	min.s32 	%r60, %r53, %r59;
	add.s32 	%r61, %r60, 1;
	min.s32 	%r62, %r47, %r61;
	sub.s32 	%r63, %r41, %r11;
	abs.s32 	%r64, %r63;
	sub.s32 	%r65, %r42, %r12;
	abs.s32 	%r66, %r65;
	add.s32 	%r67, %r66, %r64;
	sub.s32 	%r68, %r4, %r11;
	abs.s32 	%r69, %r68;
	sub.s32 	%r70, %r5, %r12;
	abs.s32 	%r71, %r70;
	add.s32 	%r72, %r69, %r71;
	add.s32 	%r73, %r52, %r72;
	add.s32 	%r74, %r58, %r13;
	min.s32 	%r75, %r73, %r74;
	add.s32 	%r76, %r75, 1;
	min.s32 	%r77, %r67, %r76;
	sub.s32 	%r78, %r41, %r14;
	abs.s32 	%r79, %r78;
	sub.s32 	%r80, %r42, %r15;
	abs.s32 	%r81, %r80;
	add.s32 	%r82, %r81, %r79;
	sub.s32 	%r83, %r4, %r14;
	abs.s32 	%r84, %r83;
	sub.s32 	%r85, %r5, %r15;
	abs.s32 	%r86, %r85;
	add.s32 	%r87, %r84, %r86;
	add.s32 	%r88, %r52, %r87;
	sub.s32 	%r89, %r2, %r14;
	abs.s32 	%r90, %r89;
	sub.s32 	%r91, %r3, %r15;
	abs.s32 	%r92, %r91;
	add.s32 	%r93, %r90, %r92;
	add.s32 	%r94, %r58, %r93;
	min.s32 	%r95, %r88, %r94;
	add.s32 	%r96, %r95, 1;
	min.s32 	%r97, %r82, %r96;
	mul.lo.s32 	%r98, %r62, 361;
	mad.lo.s32 	%r99, %r77, 19, %r98;
	add.s32 	%r17, %r99, %r97;
	mul.lo.s32 	%r100, %r62, 5;
	mul.lo.s32 	%r101, %r77, 3;
	xor.b32  	%r102, %r101, %r100;
	xor.b32  	%r103, %r102, %r97;
	mul.lo.s32 	%r104, %r62, 3;
	mul.lo.s32 	%r105, %r97, 5;
	xor.b32  	%r106, %r104, %r105;
	xor.b32  	%r107, %r106, %r77;
	cvt.s64.s32 	%rd53, %r103;
	add.s64 	%rd12, %rd1, %rd53;
	ld.local.u8 	%rs2, [%rd12];
	setp.eq.s16 	%p2, %rs2, 0;
	cvt.s64.s32 	%rd54, %r107;
	add.s64 	%rd13, %rd2, %rd54;
	@%p2 bra 	$L__BB2_11;
	ld.local.u8 	%rs3, [%rd13];
	setp.eq.s16 	%p3, %rs3, 0;
	setp.eq.s32 	%p4, %r110, 0;
	or.pred  	%p5, %p3, %p4;
	@%p5 bra 	$L__BB2_11;
	neg.s32 	%r111, %r110;
	mov.u64 	%rd73, %rd3;
	bra.uni 	$L__BB2_7;
$L__BB2_6:
	add.s32 	%r111, %r111, 1;
	setp.eq.s32 	%p7, %r111, 0;
	add.s64 	%rd73, %rd73, 4;
	@%p7 bra 	$L__BB2_11;
$L__BB2_7:
	ld.local.u32 	%r108, [%rd73];
	setp.eq.s32 	%p6, %r108, %r17;
	@%p6 bra 	$L__BB2_8;
	bra.uni 	$L__BB2_6;
$L__BB2_8:
	add.s32 	%r109, %r109, 1;
	setp.ne.s32 	%p8, %r109, 161700;
	mov.b16 	%rs7, 1;
	@%p8 bra 	$L__BB2_2;
$L__BB2_9:
	ld.param.u64 	%rd72, [_Z4findPiS_S_S_S_S_S_S_S_S_S_S_S_Pb_param_13];
	cvt.s64.s32 	%rd57, %r1;
	cvta.to.global.u64 	%rd58, %rd72;
	add.s64 	%rd59, %rd58, %rd57;
	st.global.u8 	[%rd59], %rs7;
$L__BB2_10:
	ret;
$L__BB2_11:
	mov.b16 	%rs6, 1;
	st.local.u8 	[%rd12], %rs6;
	st.local.u8 	[%rd13], %rs6;
	mul.wide.u32 	%rd55, %r110, 4;
	add.s64 	%rd56, %rd3, %rd55;
	st.local.u32 	[%rd56], %r17;
	add.s32 	%r110, %r110, 1;
	setp.eq.s32 	%p9, %r110, 100;
	mov.b16 	%rs7, 0;
	@%p9 bra 	$L__BB2_9;
	bra.uni 	$L__BB2_3;

}


// ===== COMPILED SASS (sm_100) =====

	.target	sm_100

	.elftype	@"ET_EXEC"


//--------------------- .note.nv.tkinfo           --------------------------
	.section	.note.nv.tkinfo,"",@"SHT_NOTE"
	.sectionflags	@"SHF_NOTE_NV_TKINFO"
	.tkinfo
        /*0018*/ 	.word	0x00000002
        /*0030*/ 	.string	""
        /*0030*/ 	.string	"ptxas"
        /*0030*/ 	.string	"Cuda compilation tools, release 13.0, V13.0.88"
        /*0030*/ 	.string	"Build cuda_13.0.r13.0/compiler.36424714_0"
        /*0030*/ 	.string	"-arch sm_100 -m 64 "



//--------------------- .note.nv.cuinfo           --------------------------
	.section	.note.nv.cuinfo,"",@"SHT_NOTE"
	.sectionflags	@"SHF_NOTE_NV_CUINFO"
        /*0018*/ 	.short	0x0002
        /*001a*/ 	.short	0x0064
        /*001c*/ 	.short	0x0082
	.zero		2


//--------------------- .nv.info                  --------------------------
	.section	.nv.info,"",@"SHT_CUDA_INFO"
	.align	4


	//----- nvinfo : EIATTR_REGCOUNT
	.align		4
        /*0000*/ 	.byte	0x04, 0x2f
        /*0002*/ 	.short	(.L_1 - .L_0)
	.align		4
.L_0:
        /*0004*/ 	.word	index@(_Z9four_condPiS_S_S_S_Pb)
        /*0008*/ 	.word	0x0000000c


	//----- nvinfo : EIATTR_FRAME_SIZE
	.align		4
.L_1:
        /*000c*/ 	.byte	0x04, 0x11
        /*000e*/ 	.short	(.L_3 - .L_2)
	.align		4
.L_2:
        /*0010*/ 	.word	index@(_Z9four_condPiS_S_S_S_Pb)
        /*0014*/ 	.word	0x00000000


	//----- nvinfo : EIATTR_REGCOUNT
	.align		4
.L_3:
        /*0018*/ 	.byte	0x04, 0x2f
        /*001a*/ 	.short	(.L_5 - .L_4)
	.align		4
.L_4:
        /*001c*/ 	.word	index@(_Z17make_three_pointsPiS_S_S_S_S_S_S_)
        /*0020*/ 	.word	0x00000028


	//----- nvinfo : EIATTR_FRAME_SIZE
	.align		4
.L_5:
        /*0024*/ 	.byte	0x04, 0x11
        /*0026*/ 	.short	(.L_7 - .L_6)
	.align		4
.L_6:
        /*0028*/ 	.word	index@(_Z17make_three_pointsPiS_S_S_S_S_S_S_)
        /*002c*/ 	.word	0x00000000


	//----- nvinfo : EIATTR_REGCOUNT
	.align		4
.L_7:
        /*0030*/ 	.byte	0x04, 0x2f
        /*0032*/ 	.short	(.L_9 - .L_8)
	.align		4
.L_8:
        /*0034*/ 	.word	index@(_Z4findPiS_S_S_S_S_S_S_S_S_S_S_S_Pb)
        /*0038*/ 	.word	0x0000001e


	//----- nvinfo : EIATTR_FRAME_SIZE
	.align		4
.L_9:
        /*003c*/ 	.byte	0x04, 0x11
        /*003e*/ 	.short	(.L_11 - .L_10)
	.align		4
.L_10:
        /*0040*/ 	.word	index@(_Z4findPiS_S_S_S_S_S_S_S_S_S_S_S_Pb)
        /*0044*/ 	.word	0x00000290


	//----- nvinfo : EIATTR_MIN_STACK_SIZE
	.align		4
.L_11:
        /*0048*/ 	.byte	0x04, 0x12
        /*004a*/ 	.short	(.L_13 - .L_12)
	.align		4
.L_12:
        /*004c*/ 	.word	index@(_Z4findPiS_S_S_S_S_S_S_S_S_S_S_S_Pb)
        /*0050*/ 	.word	0x00000290


	//----- nvinfo : EIATTR_MIN_STACK_SIZE
	.align		4
.L_13:
        /*0054*/ 	.byte	0x04, 0x12
        /*0056*/ 	.short	(.L_15 - .L_14)
	.align		4
.L_14:
        /*0058*/ 	.word	index@(_Z17make_three_pointsPiS_S_S_S_S_S_S_)
        /*005c*/ 	.word	0x00000000


	//----- nvinfo : EIATTR_MIN_STACK_SIZE
	.align		4
.L_15:
        /*0060*/ 	.byte	0x04, 0x12
        /*0062*/ 	.short	(.L_17 - .L_16)
	.align		4
.L_16:
        /*0064*/ 	.word	index@(_Z9four_condPiS_S_S_S_Pb)
        /*0068*/ 	.word	0x00000000
.L_17:


//--------------------- .nv.compat                --------------------------
	.section	.nv.compat,"",@"SHT_CUDA_COMPAT_INFO"
	.align	4
        /*0000*/ 	.byte	0x02, 0x09, 0x00, 0x00, 0x02, 0x02, 0x01, 0x00, 0x02, 0x05, 0x05, 0x00, 0x03, 0x07, 0x01, 0x01
        /*0010*/ 	.byte	0x02, 0x03, 0x00, 0x00, 0x02, 0x06, 0x01, 0x00, 0x04, 0x0b, 0x08, 0x00, 0x09, 0x00, 0x00, 0x00
        /*0020*/ 	.byte	0x00, 0x00, 0x00, 0x00


//--------------------- .nv.info._Z4findPiS_S_S_S_S_S_S_S_S_S_S_S_Pb --------------------------
	.section	.nv.info._Z4findPiS_S_S_S_S_S_S_S_S_S_S_S_Pb,"",@"SHT_CUDA_INFO"
	.sectionflags	@""
	.align	4


	//----- nvinfo : EIATTR_CUDA_API_VERSION
	.align		4
        /*0000*/ 	.byte	0x04, 0x37
        /*0002*/ 	.short	(.L_19 - .L_18)
.L_18:
        /*0004*/ 	.word	0x00000082


	//----- nvinfo : EIATTR_KPARAM_INFO
	.align		4
.L_19:
        /*0008*/ 	.byte	0x04, 0x17
        /*000a*/ 	.short	(.L_21 - .L_20)
.L_20:
        /*000c*/ 	.word	0x00000000
        /*0010*/ 	.short	0x000d
        /*0012*/ 	.short	0x0068
        /*0014*/ 	.byte	0x00, 0xf5, 0x21, 0x00


	//----- nvinfo : EIATTR_KPARAM_INFO
	.align		4
.L_21:
        /*0018*/ 	.byte	0x04, 0x17
        /*001a*/ 	.short	(.L_23 - .L_22)
.L_22:
        /*001c*/ 	.word	0x00000000
        /*0020*/ 	.short	0x000c
        /*0022*/ 	.short	0x0060
        /*0024*/ 	.byte	0x00, 0xf5, 0x21, 0x00


	//----- nvinfo : EIATTR_KPARAM_INFO
	.align		4
.L_23:
        /*0028*/ 	.byte	0x04, 0x17
        /*002a*/ 	.short	(.L_25 - .L_24)
.L_24:
        /*002c*/ 	.word	0x00000000
        /*0030*/ 	.short	0x000b
        /*0032*/ 	.short	0x0058
        /*0034*/ 	.byte	0x00, 0xf5, 0x21, 0x00


	//----- nvinfo : EIATTR_KPARAM_INFO
	.align		4
.L_25:
        /*0038*/ 	.byte	0x04, 0x17
        /*003a*/ 	.short	(.L_27 - .L_26)
.L_26:
        /*003c*/ 	.word	0x00000000
        /*0040*/ 	.short	0x000a
        /*0042*/ 	.short	0x0050
        /*0044*/ 	.byte	0x00, 0xf5, 0x21, 0x00


	//----- nvinfo : EIATTR_KPARAM_INFO
	.align		4
.L_27:
        /*0048*/ 	.byte	0x04, 0x17
        /*004a*/ 	.short	(.L_29 - .L_28)
.L_28:
        /*004c*/ 	.word	0x00000000
        /*0050*/ 	.short	0x0009
        /*0052*/ 	.short	0x0048
        /*0054*/ 	.byte	0x00, 0xf5, 0x21, 0x00


	//----- nvinfo : EIATTR_KPARAM_INFO
	.align		4
.L_29:
        /*0058*/ 	.byte	0x04, 0x17
        /*005a*/ 	.short	(.L_31 - .L_30)
.L_30:
        /*005c*/ 	.word	0x00000000
        /*0060*/ 	.short	0x0008
        /*0062*/ 	.short	0x0040
        /*0064*/ 	.byte	0x00, 0xf5, 0x21, 0x00


	//----- nvinfo : EIATTR_KPARAM_INFO
	.align		4
.L_31:
        /*0068*/ 	.byte	0x04, 0x17
        /*006a*/ 	.short	(.L_33 - .L_32)
.L_32:
        /*006c*/ 	.word	0x00000000
        /*0070*/ 	.short	0x0007
        /*0072*/ 	.short	0x0038
        /*0074*/ 	.byte	0x00, 0xf5, 0x21, 0x00


	//----- nvinfo : EIATTR_KPARAM_INFO
	.align		4
.L_33:
        /*0078*/ 	.byte	0x04, 0x17
        /*007a*/ 	.short	(.L_35 - .L_34)
.L_34:
        /*007c*/ 	.word	0x00000000
        /*0080*/ 	.short	0x0006
        /*0082*/ 	.short	0x0030
        /*0084*/ 	.byte	0x00, 0xf5, 0x21, 0x00


	//----- nvinfo : EIATTR_KPARAM_INFO
	.align		4
.L_35:
        /*0088*/ 	.byte	0x04, 0x17
        /*008a*/ 	.short	(.L_37 - .L_36)
.L_36:
        /*008c*/ 	.word	0x00000000
        /*0090*/ 	.short	0x0005
        /*0092*/ 	.short	0x0028
        /*0094*/ 	.byte	0x00, 0xf5, 0x21, 0x00


	//----- nvinfo : EIATTR_KPARAM_INFO
	.align		4
.L_37:
        /*0098*/ 	.byte	0x04, 0x17
        /*009a*/ 	.short	(.L_39 - .L_38)
.L_38:
        /*009c*/ 	.word	0x00000000
        /*00a0*/ 	.short	0x0004
        /*00a2*/ 	.short	0x0020
        /*00a4*/ 	.byte	0x00, 0xf5, 0x21, 0x00


	//----- nvinfo : EIATTR_KPARAM_INFO
	.align		4
.L_39:
        /*00a8*/ 	.byte	0x04, 0x17
        /*00aa*/ 	.short	(.L_41 - .L_40)
.L_40:
        /*00ac*/ 	.word	0x00000000
        /*00b0*/ 	.short	0x0003
        /*00b2*/ 	.short	0x0018
        /*00b4*/ 	.byte	0x00, 0xf5, 0x21, 0x00


	//----- nvinfo : EIATTR_KPARAM_INFO
	.align		4
.L_41:
        /*00b8*/ 	.byte	0x04, 0x17
        /*00ba*/ 	.short	(.L_43 - .L_42)
.L_42:
        /*00bc*/ 	.word	0x00000000
        /*00c0*/ 	.short	0x0002
        /*00c2*/ 	.short	0x0010
        /*00c4*/ 	.byte	0x00, 0xf5, 0x21, 0x00


	//----- nvinfo : EIATTR_KPARAM_INFO
	.align		4
.L_43:
        /*00c8*/ 	.byte	0x04, 0x17
        /*00ca*/ 	.short	(.L_45 - .L_44)
.L_44:
        /*00cc*/ 	.word	0x00000000
        /*00d0*/ 	.short	0x0001
        /*00d2*/ 	.short	0x0008
        /*00d4*/ 	.byte	0x00, 0xf5, 0x21, 0x00


	//----- nvinfo : EIATTR_KPARAM_INFO
	.align		4
.L_45:
        /*00d8*/ 	.byte	0x04, 0x17
        /*00da*/ 	.short	(.L_47 - .L_46)
.L_46:
        /*00dc*/ 	.word	0x00000000
        /*00e0*/ 	.short	0x0000
        /*00e2*/ 	.short	0x0000
        /*00e4*/ 	.byte	0x00, 0xf5, 0x21, 0x00


	//----- nvinfo : EIATTR_SPARSE_MMA_MASK
	.align		4
.L_47:
        /*00e8*/ 	.byte	0x03, 0x50
        /*00ea*/ 	.short	0x0000


	//----- nvinfo : EIATTR_MAXREG_COUNT
	.align		4
        /*00ec*/ 	.byte	0x03, 0x1b
        /*00ee*/ 	.short	0x00ff


	//----- nvinfo : EIATTR_MERCURY_ISA_VERSION
	.align		4
        /*00f0*/ 	.byte	0x03, 0x5f
        /*00f2*/ 	.short	0x0101


	//----- nvinfo : EIATTR_VRC_CTA_INIT_COUNT
	.align		4
        /*00f4*/ 	.byte	0x02, 0x4a
	.zero		1
	.zero		1


	//----- nvinfo : EIATTR_EXIT_INSTR_OFFSETS
	.align		4
        /*00f8*/ 	.byte	0x04, 0x1c
        /*00fa*/ 	.short	(.L_49 - .L_48)


	//   ....[0]....
.L_48:
        /*00fc*/ 	.word	0x000000a0


	//   ....[1]....
        /*0100*/ 	.word	0x00000b70


	//----- nvinfo : EIATTR_CRS_STACK_SIZE
	.align		4
.L_49:
        /*0104*/ 	.byte	0x04, 0x1e
        /*0106*/ 	.short	(.L_51 - .L_50)
.L_50:
        /*0108*/ 	.word	0x00000000


	//----- nvinfo : EIATTR_CBANK_PARAM_SIZE
	.align		4
.L_51:
        /*010c*/ 	.byte	0x03, 0x19
        /*010e*/ 	.short	0x0070


	//----- nvinfo : EIATTR_PARAM_CBANK
	.align		4
        /*0110*/ 	.byte	0x04, 0x0a
        /*0112*/ 	.short	(.L_53 - .L_52)
	.align		4
.L_52:
        /*0114*/ 	.word	index@(.nv.constant0._Z4findPiS_S_S_S_S_S_S_S_S_S_S_S_Pb)
        /*0118*/ 	.short	0x0380
        /*011a*/ 	.short	0x0070


	//----- nvinfo : EIATTR_SW_WAR
	.align		4
.L_53:
        /*011c*/ 	.byte	0x04, 0x36
        /*011e*/ 	.short	(.L_55 - .L_54)
.L_54:
        /*0120*/ 	.word	0x00000008
.L_55:


//--------------------- .nv.info._Z17make_three_pointsPiS_S_S_S_S_S_S_ --------------------------
	.section	.nv.info._Z17make_three_pointsPiS_S_S_S_S_S_S_,"",@"SHT_CUDA_INFO"
	.sectionflags	@""
	.align	4


	//----- nvinfo : EIATTR_CUDA_API_VERSION
	.align		4
        /*0000*/ 	.byte	0x04, 0x37
        /*0002*/ 	.short	(.L_57 - .L_56)
.L_56:
        /*0004*/ 	.word	0x00000082


	//----- nvinfo : EIATTR_KPARAM_INFO
	.align		4
.L_57:
        /*0008*/ 	.byte	0x04, 0x17
        /*000a*/ 	.short	(.L_59 - .L_58)
.L_58:
        /*000c*/ 	.word	0x00000000
        /*0010*/ 	.short	0x0007
        /*0012*/ 	.short	0x0038
        /*0014*/ 	.byte	0x00, 0xf5, 0x21, 0x00


	//----- nvinfo : EIATTR_KPARAM_INFO
	.align		4
.L_59:
        /*0018*/ 	.byte	0x04, 0x17
        /*001a*/ 	.short	(.L_61 - .L_60)
.L_60:
        /*001c*/ 	.word	0x00000000
        /*0020*/ 	.short	0x0006
        /*0022*/ 	.short	0x0030
        /*0024*/ 	.byte	0x00, 0xf5, 0x21, 0x00


	//----- nvinfo : EIATTR_KPARAM_INFO
	.align		4
.L_61:
        /*0028*/ 	.byte	0x04, 0x17
        /*002a*/ 	.short	(.L_63 - .L_62)
.L_62:
        /*002c*/ 	.word	0x00000000
        /*0030*/ 	.short	0x0005
        /*0032*/ 	.short	0x0028
        /*0034*/ 	.byte	0x00, 0xf5, 0x21, 0x00


	//----- nvinfo : EIATTR_KPARAM_INFO
	.align		4
.L_63:
        /*0038*/ 	.byte	0x04, 0x17
        /*003a*/ 	.short	(.L_65 - .L_64)
.L_64:
        /*003c*/ 	.word	0x00000000
        /*0040*/ 	.short	0x0004
        /*0042*/ 	.short	0x0020
        /*0044*/ 	.byte	0x00, 0xf5, 0x21, 0x00


	//----- nvinfo : EIATTR_KPARAM_INFO
	.align		4
.L_65:
        /*0048*/ 	.byte	0x04, 0x17
        /*004a*/ 	.short	(.L_67 - .L_66)
.L_66:
        /*004c*/ 	.word	0x00000000
        /*0050*/ 	.short	0x0003
        /*0052*/ 	.short	0x0018
        /*0054*/ 	.byte	0x00, 0xf5, 0x21, 0x00


	//----- nvinfo : EIATTR_KPARAM_INFO
	.align		4
.L_67:
        /*0058*/ 	.byte	0x04, 0x17
        /*005a*/ 	.short	(.L_69 - .L_68)
.L_68:
        /*005c*/ 	.word	0x00000000
        /*0060*/ 	.short	0x0002
        /*0062*/ 	.short	0x0010
        /*0064*/ 	.byte	0x00, 0xf5, 0x21, 0x00


	//----- nvinfo : EIATTR_KPARAM_INFO
	.align		4
.L_69:
        /*0068*/ 	.byte	0x04, 0x17
        /*006a*/ 	.short	(.L_71 - .L_70)
.L_70:
        /*006c*/ 	.word	0x00000000
        /*0070*/ 	.short	0x0001
        /*0072*/ 	.short	0x0008
        /*0074*/ 	.byte	0x00, 0xf5, 0x21, 0x00


	//----- nvinfo : EIATTR_KPARAM_INFO
	.align		4
.L_71:
        /*0078*/ 	.byte	0x04, 0x17
        /*007a*/ 	.short	(.L_73 - .L_72)
.L_72:
        /*007c*/ 	.word	0x00000000
        /*0080*/ 	.short	0x0000
        /*0082*/ 	.short	0x0000
        /*0084*/ 	.byte	0x00, 0xf5, 0x21, 0x00


	//----- nvinfo : EIATTR_SPARSE_MMA_MASK
	.align		4
.L_73:
        /*0088*/ 	.byte	0x03, 0x50
        /*008a*/ 	.short	0x0000


	//----- nvinfo : EIATTR_MAXREG_COUNT
	.align		4
        /*008c*/ 	.byte	0x03, 0x1b
        /*008e*/ 	.short	0x00ff


	//----- nvinfo : EIATTR_MERCURY_ISA_VERSION
	.align		4
        /*0090*/ 	.byte	0x03, 0x5f
        /*0092*/ 	.short	0x0101


	//----- nvinfo : EIATTR_VRC_CTA_INIT_COUNT
	.align		4
        /*0094*/ 	.byte	0x02, 0x4a
	.zero		1
	.zero		1


	//----- nvinfo : EIATTR_EXIT_INSTR_OFFSETS
	.align		4
        /*0098*/ 	.byte	0x04, 0x1c
        /*009a*/ 	.short	(.L_75 - .L_74)


	//   ....[0]....
.L_74:
        /*009c*/ 	.word	0x00000060


	//   ....[1]....
        /*00a0*/ 	.word	0x00001920


	//----- nvinfo : EIATTR_CBANK_PARAM_SIZE
	.align		4
.L_75:
        /*00a4*/ 	.byte	0x03, 0x19
        /*00a6*/ 	.short	0x0040


	//----- nvinfo : EIATTR_PARAM_CBANK
	.align		4
        /*00a8*/ 	.byte	0x04, 0x0a
        /*00aa*/ 	.short	(.L_77 - .L_76)
	.align		4
.L_76:
        /*00ac*/ 	.word	index@(.nv.constant0._Z17make_three_pointsPiS_S_S_S_S_S_S_)
        /*00b0*/ 	.short	0x0380
        /*00b2*/ 	.short	0x0040


	//----- nvinfo : EIATTR_SW_WAR
	.align		4
.L_77:
        /*00b4*/ 	.byte	0x04, 0x36
        /*00b6*/ 	.short	(.L_79 - .L_78)
.L_78:
        /*00b8*/ 	.word	0x00000008
.L_79:


//--------------------- .nv.info._Z9four_condPiS_S_S_S_Pb --------------------------
	.section	.nv.info._Z9four_condPiS_S_S_S_Pb,"",@"SHT_CUDA_INFO"
	.sectionflags	@""
	.align	4


	//----- nvinfo : EIATTR_CUDA_API_VERSION
	.align		4
        /*0000*/ 	.byte	0x04, 0x37
        /*0002*/ 	.short	(.L_81 - .L_80)
.L_80:
        /*0004*/ 	.word	0x00000082


	//----- nvinfo : EIATTR_KPARAM_INFO
	.align		4
.L_81:
        /*0008*/ 	.byte	0x04, 0x17
        /*000a*/ 	.short	(.L_83 - .L_82)
.L_82:
        /*000c*/ 	.word	0x00000000
        /*0010*/ 	.short	0x0005
        /*0012*/ 	.short	0x0028
        /*0014*/ 	.byte	0x00, 0xf5, 0x21, 0x00


	//----- nvinfo : EIATTR_KPARAM_INFO
	.align		4
.L_83:
        /*0018*/ 	.byte	0x04, 0x17
        /*001a*/ 	.short	(.L_85 - .L_84)
.L_84:
        /*001c*/ 	.word	0x00000000
        /*0020*/ 	.short	0x0004
        /*0022*/ 	.short	0x0020
        /*0024*/ 	.byte	0x00, 0xf5, 0x21, 0x00


	//----- nvinfo : EIATTR_KPARAM_INFO
	.align		4
.L_85:
        /*0028*/ 	.byte	0x04, 0x17
        /*002a*/ 	.short	(.L_87 - .L_86)
.L_86:
        /*002c*/ 	.word	0x00000000
        /*0030*/ 	.short	0x0003
        /*0032*/ 	.short	0x0018
        /*0034*/ 	.byte	0x00, 0xf5, 0x21, 0x00


	//----- nvinfo : EIATTR_KPARAM_INFO
	.align		4
.L_87:
        /*0038*/ 	.byte	0x04, 0x17
        /*003a*/ 	.short	(.L_89 - .L_88)
.L_88:
        /*003c*/ 	.word	0x00000000
        /*0040*/ 	.short	0x0002
        /*0042*/ 	.short	0x0010
        /*0044*/ 	.byte	0x00, 0xf5, 0x21, 0x00


	//----- nvinfo : EIATTR_KPARAM_INFO
	.align		4
.L_89:
        /*0048*/ 	.byte	0x04, 0x17
        /*004a*/ 	.short	(.L_91 - .L_90)
.L_90:
        /*004c*/ 	.word	0x00000000
        /*0050*/ 	.short	0x0001
        /*0052*/ 	.short	0x0008
        /*0054*/ 	.byte	0x00, 0xf5, 0x21, 0x00


	//----- nvinfo : EIATTR_KPARAM_INFO
	.align		4
.L_91:
        /*0058*/ 	.byte	0x04, 0x17
        /*005a*/ 	.short	(.L_93 - .L_92)
.L_92:
        /*005c*/ 	.word	0x00000000
        /*0060*/ 	.short	0x0000
        /*0062*/ 	.short	0x0000
        /*0064*/ 	.byte	0x00, 0xf5, 0x21, 0x00


	//----- nvinfo : EIATTR_SPARSE_MMA_MASK
	.align		4
.L_93:
        /*0068*/ 	.byte	0x03, 0x50
        /*006a*/ 	.short	0x0000


	//----- nvinfo : EIATTR_MAXREG_COUNT
	.align		4
        /*006c*/ 	.byte	0x03, 0x1b
        /*006e*/ 	.short	0x00ff


	//----- nvinfo : EIATTR_MERCURY_ISA_VERSION
	.align		4
        /*0070*/ 	.byte	0x03, 0x5f
        /*0072*/ 	.short	0x0101


	//----- nvinfo : EIATTR_VRC_CTA_INIT_COUNT
	.align		4
        /*0074*/ 	.byte	0x02, 0x4a
	.zero		1
	.zero		1


	//----- nvinfo : EIATTR_EXIT_INSTR_OFFSETS
	.align		4
        /*0078*/ 	.byte	0x04, 0x1c
        /*007a*/ 	.short	(.L_95 - .L_94)


	//   ....[0]....
.L_94:
        /*007c*/ 	.word	0x00000090


	//   ....[1]....
        /*0080*/ 	.word	0x000003b0


	//----- nvinfo : EIATTR_CRS_STACK_SIZE
	.align		4
.L_95:
        /*0084*/ 	.byte	0x04, 0x1e
        /*0086*/ 	.short	(.L_97 - .L_96)
.L_96:
        /*0088*/ 	.word	0x00000000


	//----- nvinfo : EIATTR_CBANK_PARAM_SIZE
	.align		4
.L_97:
        /*008c*/ 	.byte	0x03, 0x19
        /*008e*/ 	.short	0x0030


	//----- nvinfo : EIATTR_PARAM_CBANK
	.align		4
        /*0090*/ 	.byte	0x04, 0x0a
        /*0092*/ 	.short	(.L_99 - .L_98)
	.align		4
.L_98:
        /*0094*/ 	.word	index@(.nv.constant0._Z9four_condPiS_S_S_S_Pb)
        /*0098*/ 	.short	0x0380
        /*009a*/ 	.short	0x0030


	//----- nvinfo : EIATTR_SW_WAR
	.align		4
.L_99:
        /*009c*/ 	.byte	0x04, 0x36
        /*009e*/ 	.short	(.L_101 - .L_100)
.L_100:
        /*00a0*/ 	.word	0x00000008
.L_101:


//--------------------- .nv.callgraph             --------------------------
	.section	.nv.callgraph,"",@"SHT_CUDA_CALLGRAPH"
	.align	4
	.sectionentsize	8
	.align		4
        /*0000*/ 	.word	0x00000000
	.align		4
        /*0004*/ 	.word	0xffffffff
	.align		4
        /*0008*/ 	.word	0x00000000
	.align		4
        /*000c*/ 	.word	0xfffffffe
	.align		4
        /*0010*/ 	.word	0x00000000
	.align		4
        /*0014*/ 	.word	0xfffffffd
	.align		4
        /*0018*/ 	.word	0x00000000
	.align		4
        /*001c*/ 	.word	0xfffffffc


//--------------------- .text._Z4findPiS_S_S_S_S_S_S_S_S_S_S_S_Pb --------------------------
	.section	.text._Z4findPiS_S_S_S_S_S_S_S_S_S_S_S_Pb,"ax",@progbits
	.align	128
        .global         _Z4findPiS_S_S_S_S_S_S_S_S_S_S_S_Pb
        .type           _Z4findPiS_S_S_S_S_S_S_S_S_S_S_S_Pb,@function
        .size           _Z4findPiS_S_S_S_S_S_S_S_S_S_S_S_Pb,(.L_x_22 - _Z4findPiS_S_S_S_S_S_S_S_S_S_S_S_Pb)
        .other          _Z4findPiS_S_S_S_S_S_S_S_S_S_S_S_Pb,@"STO_CUDA_ENTRY STV_DEFAULT"
_Z4findPiS_S_S_S_S_S_S_S_S_S_S_S_Pb:
.text._Z4findPiS_S_S_S_S_S_S_S_S_S_S_S_Pb:
[----:B------:R-:W0:Y:S08]  /*0000*/  LDC R1, c[0x0][0x37c] ;  /* 0x0000df00ff017b82 */ /* 0x000e300000000800 */
[----:B------:R-:W1:Y:S01]  /*0010*/  LDC.64 R2, c[0x0][0x3e0] ;  /* 0x0000f800ff027b82 */ /* 0x000e620000000a00 */
[----:B------:R-:W1:Y:S01]  /*0020*/  LDCU.64 UR4, c[0x0][0x358] ;  /* 0x00006b00ff0477ac */ /* 0x000e620008000a00 */
[----:B0-----:R-:W-:Y:S01]  /*0030*/  VIADD R1, R1, 0xfffffd70 ;  /* 0xfffffd7001017836 */ /* 0x001fe20000000000 */
[----:B-1----:R-:W2:Y:S05]  /*0040*/  LDG.E R2, desc[UR4][R2.64] ;  /* 0x0000000402027981 */ /* 0x002eaa000c1e1900 */
[----:B------:R-:W0:Y:S01]  /*0050*/  S2UR UR6, SR_CTAID.X ;  /* 0x00000000000679c3 */ /* 0x000e220000002500 */
[----:B------:R-:W0:Y:S07]  /*0060*/  S2R R0, SR_TID.X ;  /* 0x0000000000007919 */ /* 0x000e2e0000002100 */
[----:B------:R-:W0:Y:S02]  /*0070*/  LDC R7, c[0x0][0x360] ;  /* 0x0000d800ff077b82 */ /* 0x000e240000000800 */
[----:B0-----:R-:W-:-:S05]  /*0080*/  IMAD R7, R7, UR6, R0 ;  /* 0x0000000607077c24 */ /* 0x001fca000f8e0200 */
[----:B--2---:R-:W-:-:S13]  /*0090*/  ISETP.GE.AND P0, PT, R7, R2, PT ;  /* 0x000000020700720c */ /* 0x004fda0003f06270 */
[----:B------:R-:W-:Y:S05]  /*00a0*/  @P0 EXIT ;  /* 0x000000000000094d */ /* 0x000fea0003800000 */
[----:B------:R-:W0:Y:S08]  /*00b0*/  LDC.64 R2, c[0x0][0x380] ;  /* 0x0000e000ff027b82 */ /* 0x000e300000000a00 */
[----:B------:R-:W1:Y:S08]  /*00c0*/  LDC.64 R4, c[0x0][0x388] ;  /* 0x0000e200ff047b82 */ /* 0x000e700000000a00 */
[----:B------:R-:W2:Y:S08]  /*00d0*/  LDC.64 R14, c[0x0][0x390] ;  /* 0x0000e400ff0e7b82 */ /* 0x000eb00000000a00 */
[----:B------:R-:W3:Y:S01]  /*00e0*/  LDC.64 R16, c[0x0][0x398] ;  /* 0x0000e600ff107b82 */ /* 0x000ee20000000a00 */
[----:B0-----:R-:W-:-:S05]  /*00f0*/  IMAD.WIDE R2, R7, 0x4, R2 ;  /* 0x0000000407027825 */ /* 0x001fca00078e0202 */
[----:B------:R0:W5:Y:S01]  /*0100*/  LDG.E R8, desc[UR4][R2.64] ;  /* 0x0000000402087981 */ /* 0x000162000c1e1900 */
[----:B-1----:R-:W-:-:S05]  /*0110*/  IMAD.WIDE R4, R7, 0x4, R4 ;  /* 0x0000000407047825 */ /* 0x002fca00078e0204 */
[----:B------:R0:W5:Y:S01]  /*0120*/  LDG.E R9, desc[UR4][R4.64] ;  /* 0x0000000404097981 */ /* 0x000162000c1e1900 */
[----:B--2---:R-:W-:-:S05]  /*0130*/  IMAD.WIDE R14, R7, 0x4, R14 ;  /* 0x00000004070e7825 */ /* 0x004fca00078e020e */
[----:B------:R0:W5:Y:S01]  /*0140*/  LDG.E R10, desc[UR4][R14.64] ;  /* 0x000000040e0a7981 */ /* 0x000162000c1e1900 */
[----:B---3--:R-:W-:-:S05]  /*0150*/  IMAD.WIDE R16, R7, 0x4, R16 ;  /* 0x0000000407107825 */ /* 0x008fca00078e0210 */
[----:B------:R0:W5:Y:S01]  /*0160*/  LDG.E R11, desc[UR4][R16.64] ;  /* 0x00000004100b7981 */ /* 0x000162000c1e1900 */
[----:B------:R-:W-:Y:S01]  /*0170*/  BSSY.RECONVERGENT B0, `(.L_x_0) ;  /* 0x000009a000007945 */ /* 0x000fe20003800200 */
[----:B------:R-:W-:Y:S02]  /*0180*/  IMAD.MOV.U32 R12, RZ, RZ, RZ ;  /* 0x000000ffff0c7224 */ /* 0x000fe400078e00ff */
[----:B------:R-:W-:-:S07]  /*0190*/  VIADD R13, R1, 0x100 ;  /* 0x00000100010d7836 */ /* 0x000fce0000000000 */
.L_x_7:
[----:B------:R-:W1:Y:S08]  /*01a0*/  LDC.64 R18, c[0x0][0x3a0] ;  /* 0x0000e800ff127b82 */ /* 0x000e700000000a00 */
[----:B------:R-:W2:Y:S08]  /*01b0*/  LDC.64 R24, c[0x0][0x3a8] ;  /* 0x0000ea00ff187b82 */ /* 0x000eb00000000a00 */
[----:B------:R-:W3:Y:S08]  /*01c0*/  LDC.64 R20, c[0x0][0x3b8] ;  /* 0x0000ee00ff147b82 */ /* 0x000ef00000000a00 */
[----:B------:R-:W4:Y:S01]  /*01d0*/  LDC.64 R22, c[0x0][0x3b0] ;  /* 0x0000ec00ff167b82 */ /* 0x000f220000000a00 */
[----:B-1----:R-:W-:-:S05]  /*01e0*/  IMAD.WIDE.U32 R18, R12, 0x4, R18 ;  /* 0x000000040c127825 */ /* 0x002fca00078e0012 */
[----:B0-----:R-:W4:Y:S01]  /*01f0*/  LDG.E R15, desc[UR4][R18.64] ;  /* 0x00000004120f7981 */ /* 0x001f22000c1e1900 */
[C---:B--2---:R-:W-:Y:S01]  /*0200*/  IMAD.WIDE.U32 R24, R12.reuse, 0x4, R24 ;  /* 0x000000040c187825 */ /* 0x044fe200078e0018 */
[----:B------:R-:W0:Y:S04]  /*0210*/  LDC.64 R2, c[0x0][0x3c0] ;  /* 0x0000f000ff027b82 */ /* 0x000e280000000a00 */
[----:B------:R-:W2:Y:S01]  /*0220*/  LDG.E R14, desc[UR4][R24.64] ;  /* 0x00000004180e7981 */ /* 0x000ea2000c1e1900 */
[----:B---3--:R-:W-:-:S03]  /*0230*/  IMAD.WIDE.U32 R20, R12, 0x4, R20 ;  /* 0x000000040c147825 */ /* 0x008fc600078e0014 */
[----:B------:R-:W1:Y:S02]  /*0240*/  LDC.64 R4, c[0x0][0x3c8] ;  /* 0x0000f200ff047b82 */ /* 0x000e640000000a00 */
[----:B------:R-:W3:Y:S01]  /*0250*/  LDG.E R16, desc[UR4][R20.64] ;  /* 0x0000000414107981 */ /* 0x000ee2000c1e1900 */
[----:B----4-:R-:W-:-:S05]  /*0260*/  IMAD.WIDE.U32 R22, R12, 0x4, R22 ;  /* 0x000000040c167825 */ /* 0x010fca00078e0016 */
[----:B------:R4:W3:Y:S04]  /*0270*/  LDG.E R17, desc[UR4][R22.64] ;  /* 0x0000000416117981 */ /* 0x0008e8000c1e1900 */
[----:B------:R0:W-:Y:S04]  /*0280*/  STL.128 [R1], RZ ;  /* 0x000000ff01007387 */ /* 0x0001e80000100c00 */
[----:B------:R0:W-:Y:S04]  /*0290*/  STL.128 [R1+0x80], RZ ;  /* 0x000080ff01007387 */ /* 0x0001e80000100c00 */
        /* <DEDUP_REMOVED lines=13> */
[----:B------:R2:W-:Y:S01]  /*0370*/  STL.128 [R1+0xf0], RZ ;  /* 0x0000f0ff01007387 */ /* 0x0005e20000100c00 */
[----:B0-----:R-:W-:-:S04]  /*0380*/  IMAD.WIDE.U32 R2, R12, 0x4, R2 ;  /* 0x000000040c027825 */ /* 0x001fc800078e0002 */
[----:B-1----:R-:W-:Y:S01]  /*0390*/  IMAD.WIDE.U32 R4, R12, 0x4, R4 ;  /* 0x000000040c047825 */ /* 0x002fe200078e0004 */
[----:B-----5:R0:W5:Y:S04]  /*03a0*/  LDG.E R19, desc[UR4][R2.64] ;  /* 0x0000000402137981 */ /* 0x020168000c1e1900 */
[----:B------:R1:W5:Y:S01]  /*03b0*/  LDG.E R18, desc[UR4][R4.64] ;  /* 0x0000000404127981 */ /* 0x000362000c1e1900 */
[----:B------:R-:W-:Y:S01]  /*03c0*/  BSSY.RELIABLE B1, `(.L_x_1) ;  /* 0x0000070000017945 */ /* 0x000fe20003800100 */
[----:B----4-:R-:W-:Y:S02]  /*03d0*/  IMAD.MOV.U32 R23, RZ, RZ, RZ ;  /* 0x000000ffff177224 */ /* 0x010fe400078e00ff */
[----:B0-----:R-:W-:Y:S01]  /*03e0*/  IMAD.IADD R3, R8, 0x1, -R15 ;  /* 0x0000000108037824 */ /* 0x001fe200078e0a0f */
[----:B------:R-:W-:Y:S01]  /*03f0*/  IADD3 R0, PT, PT, R10, -R15, RZ ;  /* 0x8000000f0a007210 */ /* 0x000fe20007ffe0ff */
[----:B--2---:R-:W-:-:S02]  /*0400*/  IMAD.IADD R2, R11, 0x1, -R14 ;  /* 0x000000010b027824 */ /* 0x004fc400078e0a0e */
[C---:B-1----:R-:W-:Y:S01]  /*0410*/  IMAD.IADD R4, R9.reuse, 0x1, -R14 ;  /* 0x0000000109047824 */ /* 0x042fe200078e0a0e */
[----:B------:R-:W-:Y:S01]  /*0420*/  IABS R0, R0 ;  /* 0x0000000000007213 */ /* 0x000fe20000000000 */
[----:B---3--:R-:W-:Y:S01]  /*0430*/  IMAD.IADD R6, R9, 0x1, -R16 ;  /* 0x0000000109067824 */ /* 0x008fe200078e0a10 */
[----:B------:R-:W-:Y:S02]  /*0440*/  IABS R3, R3 ;  /* 0x0000000300037213 */ /* 0x000fe40000000000 */
[----:B------:R-:W-:Y:S02]  /*0450*/  IABS R2, R2 ;  /* 0x0000000200027213 */ /* 0x000fe40000000000 */
[----:B------:R-:W-:Y:S02]  /*0460*/  IABS R4, R4 ;  /* 0x0000000400047213 */ /* 0x000fe40000000000 */
[----:B------:R-:W-:Y:S02]  /*0470*/  IADD3 R5, PT, PT, R8, -R17, RZ ;  /* 0x8000001108057210 */ /* 0x000fe40007ffe0ff */
[----:B------:R-:W-:-:S02]  /*0480*/  IABS R22, R6 ;  /* 0x0000000600167213 */ /* 0x000fc40000000000 */
[----:B------:R-:W-:Y:S01]  /*0490*/  IABS R21, R5 ;  /* 0x0000000500157213 */ /* 0x000fe20000000000 */
[----:B------:R-:W-:Y:S02]  /*04a0*/  IMAD.IADD R6, R0, 0x1, R2 ;  /* 0x0000000100067824 */ /* 0x000fe400078e0202 */
[----:B------:R-:W-:Y:S01]  /*04b0*/  IMAD.IADD R20, R3, 0x1, R4 ;  /* 0x0000000103147824 */ /* 0x000fe200078e0204 */
[----:B------:R-:W-:-:S07]  /*04c0*/  IADD3 R21, PT, PT, R21, R22, RZ ;  /* 0x0000001615157210 */ /* 0x000fce0007ffe0ff */
.L_x_6:
[----:B------:R-:W0:Y:S08]  /*04d0*/  LDC.64 R4, c[0x0][0x3d0] ;  /* 0x0000f400ff047b82 */ /* 0x000e300000000a00 */
[----:B------:R-:W1:Y:S01]  /*04e0*/  LDC.64 R2, c[0x0][0x3d8] ;  /* 0x0000f600ff027b82 */ /* 0x000e620000000a00 */
[----:B0-----:R-:W-:-:S06]  /*04f0*/  IMAD.WIDE.U32 R4, R23, 0x4, R4 ;  /* 0x0000000417047825 */ /* 0x001fcc00078e0004 */
[----:B------:R-:W2:Y:S01]  /*0500*/  LDG.E R4, desc[UR4][R4.64] ;  /* 0x0000000404047981 */ /* 0x000ea2000c1e1900 */
[----:B-1----:R-:W-:-:S06]  /*0510*/  IMAD.WIDE.U32 R2, R23, 0x4, R2 ;  /* 0x0000000417027825 */ /* 0x002fcc00078e0002 */
[----:B------:R-:W3:Y:S01]  /*0520*/  LDG.E R3, desc[UR4][R2.64] ;  /* 0x0000000402037981 */ /* 0x000ee2000c1e1900 */
[----:B--2---:R-:W-:Y:S01]  /*0530*/  IMAD.IADD R24, R4, 0x1, -R10 ;  /* 0x0000000104187824 */ /* 0x004fe200078e0a0a */
[----:B------:R-:W-:Y:S01]  /*0540*/  IADD3 R0, PT, PT, -R8, R4, RZ ;  /* 0x0000000408007210 */ /* 0x000fe20007ffe1ff */
[----:B---3--:R-:W-:-:S03]  /*0550*/  IMAD.IADD R25, R3, 0x1, -R11 ;  /* 0x0000000103197824 */ /* 0x008fc600078e0a0b */
[----:B------:R-:W-:Y:S01]  /*0560*/  IABS R27, R24 ;  /* 0x00000018001b7213 */ /* 0x000fe20000000000 */
[----:B------:R-:W-:Y:S01]  /*0570*/  IMAD.IADD R22, R3, 0x1, -R9 ;  /* 0x0000000103167824 */ /* 0x000fe200078e0a09 */
[----:B------:R-:W-:-:S03]  /*0580*/  IABS R26, R25 ;  /* 0x00000019001a7213 */ /* 0x000fc60000000000 */
[----:B------:R-:W-:Y:S01]  /*0590*/  IMAD.MOV.U32 R25, RZ, RZ, R27 ;  /* 0x000000ffff197224 */ /* 0x000fe200078e001b */
[----:B------:R-:W-:Y:S01]  /*05a0*/  IABS R24, R0 ;  /* 0x0000000000187213 */ /* 0x000fe20000000000 */
[----:B------:R-:W-:Y:S01]  /*05b0*/  IMAD.MOV.U32 R0, RZ, RZ, R26 ;  /* 0x000000ffff007224 */ /* 0x000fe200078e001a */
[----:B------:R-:W-:Y:S02]  /*05c0*/  IABS R5, R22 ;  /* 0x0000001600057213 */ /* 0x000fe40000000000 */
[----:B------:R-:W-:Y:S01]  /*05d0*/  MOV R22, R24 ;  /* 0x0000001800167202 */ /* 0x000fe20000000f00 */
[----:B------:R-:W-:Y:S02]  /*05e0*/  IMAD.IADD R0, R0, 0x1, R25 ;  /* 0x0000000100007824 */ /* 0x000fe400078e0219 */
[----:B------:R-:W-:Y:S02]  /*05f0*/  IMAD.IADD R2, R4, 0x1, -R15 ;  /* 0x0000000104027824 */ /* 0x000fe400078e0a0f */
[----:B------:R-:W-:-:S02]  /*0600*/  IMAD.IADD R5, R5, 0x1, R22 ;  /* 0x0000000105057824 */ /* 0x000fc400078e0216 */
[----:B------:R-:W-:Y:S01]  /*0610*/  IMAD.IADD R24, R20, 0x1, R0 ;  /* 0x0000000114187824 */ /* 0x000fe200078e0200 */
[----:B------:R-:W-:Y:S02]  /*0620*/  IADD3 R22, PT, PT, -R14, R3, RZ ;  /* 0x000000030e167210 */ /* 0x000fe40007ffe1ff */
[----:B------:R-:W-:Y:S02]  /*0630*/  IABS R2, R2 ;  /* 0x0000000200027213 */ /* 0x000fe40000000000 */
[----:B------:R-:W-:Y:S02]  /*0640*/  VIADDMNMX R24, R5, R6, R24, PT ;  /* 0x0000000605187246 */ /* 0x000fe40003800118 */
[----:B------:R-:W-:Y:S01]  /*0650*/  IABS R25, R22 ;  /* 0x0000001600197213 */ /* 0x000fe20000000000 */
[----:B------:R-:W-:Y:S02]  /*0660*/  IMAD.MOV.U32 R22, RZ, RZ, R2 ;  /* 0x000000ffff167224 */ /* 0x000fe400078e0002 */
[----:B------:R-:W-:-:S02]  /*0670*/  VIADD R2, R24, 0x1 ;  /* 0x0000000118027836 */ /* 0x000fc40000000000 */
[----:B------:R-:W-:-:S03]  /*0680*/  IMAD.IADD R24, R11, 0x1, -R16 ;  /* 0x000000010b187824 */ /* 0x000fc600078e0a10 */
[----:B------:R-:W-:Y:S02]  /*0690*/  VIADDMNMX R2, R25, R22, R2, PT ;  /* 0x0000001619027246 */ /* 0x000fe40003800102 */
[----:B------:R-:W-:Y:S02]  /*06a0*/  IADD3 R22, PT, PT, R10, -R17, RZ ;  /* 0x800000110a167210 */ /* 0x000fe40007ffe0ff */
[----:B------:R-:W-:Y:S02]  /*06b0*/  IABS R25, R24 ;  /* 0x0000001800197213 */ /* 0x000fe40000000000 */
[----:B------:R-:W-:-:S04]  /*06c0*/  IABS R22, R22 ;  /* 0x0000001600167213 */ /* 0x000fc80000000000 */
[----:B------:R-:W-:Y:S01]  /*06d0*/  IADD3 R25, PT, PT, R5, R22, R25 ;  /* 0x0000001605197210 */ /* 0x000fe20007ffe019 */
[----:B------:R-:W-:Y:S02]  /*06e0*/  IMAD.IADD R22, R4, 0x1, -R17 ;  /* 0x0000000104167824 */ /* 0x000fe400078e0a11 */
[----:B------:R-:W-:Y:S01]  /*06f0*/  IMAD.IADD R24, R3, 0x1, -R16 ;  /* 0x0000000103187824 */ /* 0x000fe200078e0a10 */
[----:B------:R-:W-:Y:S02]  /*0700*/  VIADDMNMX R25, R0, R21, R25, PT ;  /* 0x0000001500197246 */ /* 0x000fe40003800119 */
[----:B------:R-:W-:Y:S02]  /*0710*/  IABS R26, R22 ;  /* 0x00000016001a7213 */ /* 0x000fe40000000000 */
[----:B------:R-:W-:Y:S01]  /*0720*/  IABS R22, R24 ;  /* 0x0000001800167213 */ /* 0x000fe20000000000 */
[----:B------:R-:W-:Y:S01]  /*0730*/  VIADD R25, R25, 0x1 ;  /* 0x0000000119197836 */ /* 0x000fe20000000000 */
[----:B------:R-:W-:-:S04]  /*0740*/  MOV R24, R26 ;  /* 0x0000001a00187202 */ /* 0x000fc80000000f00 */
[----:B------:R-:W-:Y:S01]  /*0750*/  VIADDMNMX R25, R22, R24, R25, PT ;  /* 0x0000001816197246 */ /* 0x000fe20003800119 */
[----:B-----5:R-:W-:Y:S01]  /*0760*/  IMAD.IADD R22, R10, 0x1, -R19 ;  /* 0x000000010a167824 */ /* 0x020fe200078e0a13 */
[----:B------:R-:W-:-:S04]  /*0770*/  IADD3 R24, PT, PT, R11, -R18, RZ ;  /* 0x800000120b187210 */ /* 0x000fc80007ffe0ff */
[----:B------:R-:W-:Y:S02]  /*0780*/  IABS R22, R22 ;  /* 0x0000001600167213 */ /* 0x000fe40000000000 */
[----:B------:R-:W-:-:S04]  /*0790*/  IABS R24, R24 ;  /* 0x0000001800187213 */ /* 0x000fc80000000000 */
[----:B------:R-:W-:Y:S01]  /*07a0*/  IADD3 R5, PT, PT, R5, R22, R24 ;  /* 0x0000001605057210 */ /* 0x000fe20007ffe018 */
[----:B------:R-:W-:Y:S02]  /*07b0*/  IMAD.IADD R22, R8, 0x1, -R19 ;  /* 0x0000000108167824 */ /* 0x000fe400078e0a13 */
[----:B------:R-:W-:-:S03]  /*07c0*/  IMAD.IADD R24, R9, 0x1, -R18 ;  /* 0x0000000109187824 */ /* 0x000fc600078e0a12 */
[----:B------:R-:W-:Y:S02]  /*07d0*/  IABS R27, R22 ;  /* 0x00000016001b7213 */ /* 0x000fe40000000000 */
[----:B------:R-:W-:-:S04]  /*07e0*/  IABS R22, R24 ;  /* 0x0000001800167213 */ /* 0x000fc80000000000 */
[----:B------:R-:W-:Y:S01]  /*07f0*/  IADD3 R0, PT, PT, R0, R27, R22 ;  /* 0x0000001b00007210 */ /* 0x000fe20007ffe016 */
[----:B------:R-:W-:Y:S01]  /*0800*/  IMAD.IADD R3, R3, 0x1, -R18 ;  /* 0x0000000103037824 */ /* 0x000fe200078e0a12 */
[----:B------:R-:W-:Y:S02]  /*0810*/  IADD3 R4, PT, PT, -R19, R4, RZ ;  /* 0x0000000413047210 */ /* 0x000fe40007ffe1ff */
[----:B------:R-:W-:Y:S02]  /*0820*/  VIMNMX R0, PT, PT, R5, R0, PT ;  /* 0x0000000005007248 */ /* 0x000fe40003fe0100 */
[----:B------:R-:W-:Y:S02]  /*0830*/  IABS R4, R4 ;  /* 0x0000000400047213 */ /* 0x000fe40000000000 */
[----:B------:R-:W-:Y:S01]  /*0840*/  IABS R27, R3 ;  /* 0x00000003001b7213 */ /* 0x000fe20000000000 */
[----:B------:R-:W-:Y:S02]  /*0850*/  VIADD R0, R0, 0x1 ;  /* 0x0000000100007836 */ /* 0x000fe40000000000 */
[----:B------:R-:W-:-:S02]  /*0860*/  IMAD R3, R2, 0x5, RZ ;  /* 0x0000000502037824 */ /* 0x000fc400078e02ff */
[----:B------:R-:W-:Y:S01]  /*0870*/  IMAD R5, R25, 0x3, RZ ;  /* 0x0000000319057824 */ /* 0x000fe200078e02ff */
[----:B------:R-:W-:-:S04]  /*0880*/  VIADDMNMX R4, R27, R4, R0, PT ;  /* 0x000000041b047246 */ /* 0x000fc80003800100 */
[----:B------:R-:W-:-:S04]  /*0890*/  LOP3.LUT R0, R4, R5, R3, 0x96, !PT ;  /* 0x0000000504007212 */ /* 0x000fc800078e9603 */
[----:B------:R-:W-:-:S05]  /*08a0*/  IADD3 R3, PT, PT, R1, R0, RZ ;  /* 0x0000000001037210 */ /* 0x000fca0007ffe0ff */
[----:B------:R-:W2:Y:S01]  /*08b0*/  LDL.U8 R22, [R3] ;  /* 0x0000000003167983 */ /* 0x000ea20000100000 */
[----:B------:R-:W-:Y:S02]  /*08c0*/  IMAD R0, R2, 0x3, RZ ;  /* 0x0000000302007824 */ /* 0x000fe400078e02ff */
[----:B------:R-:W-:Y:S02]  /*08d0*/  IMAD R5, R4, 0x5, RZ ;  /* 0x0000000504057824 */ /* 0x000fe400078e02ff */
[----:B------:R-:W-:-:S03]  /*08e0*/  IMAD R27, R2, 0x13, R25 ;  /* 0x00000013021b7824 */ /* 0x000fc600078e0219 */
[----:B------:R-:W-:Y:S01]  /*08f0*/  LOP3.LUT R0, R25, R0, R5, 0x96, !PT ;  /* 0x0000000019007212 */ /* 0x000fe200078e9605 */
[----:B------:R-:W-:-:S04]  /*0900*/  IMAD R27, R27, 0x13, R4 ;  /* 0x000000131b1b7824 */ /* 0x000fc800078e0204 */
[----:B------:R-:W-:Y:S01]  /*0910*/  IMAD.IADD R5, R1, 0x1, R0 ;  /* 0x0000000101057824 */ /* 0x000fe200078e0200 */
[----:B--2---:R-:W-:-:S13]  /*0920*/  ISETP.NE.AND P0, PT, R22, RZ, PT ;  /* 0x000000ff1600720c */ /* 0x004fda0003f05270 */
[----:B------:R-:W-:Y:S05]  /*0930*/  @!P0 BRA `(.L_x_2) ;  /* 0x0000000000348947 */ /* 0x000fea0003800000 */
[----:B------:R-:W2:Y:S01]  /*0940*/  LDL.U8 R0, [R5+0x80] ;  /* 0x0000800005007983 */ /* 0x000ea20000100000 */
[----:B------:R-:W-:-:S04]  /*0950*/  ISETP.NE.AND P0, PT, R23, RZ, PT ;  /* 0x000000ff1700720c */ /* 0x000fc80003f05270 */
[----:B--2---:R-:W-:-:S13]  /*0960*/  ISETP.EQ.OR P0, PT, R0, RZ, !P0 ;  /* 0x000000ff0000720c */ /* 0x004fda0004702670 */
[----:B------:R-:W-:Y:S05]  /*0970*/  @P0 BRA `(.L_x_2) ;  /* 0x0000000000240947 */ /* 0x000fea0003800000 */
[----:B------:R-:W-:Y:S01]  /*0980*/  IMAD.MOV R4, RZ, RZ, -R23 ;  /* 0x000000ffff047224 */ /* 0x000fe200078e0a17 */
[----:B------:R-:W-:-:S07]  /*0990*/  MOV R2, R13 ;  /* 0x0000000d00027202 */ /* 0x000fce0000000f00 */
.L_x_4:
[----:B------:R-:W2:Y:S02]  /*09a0*/  LDL R0, [R2] ;  /* 0x0000000002007983 */ /* 0x000ea40000100800 */
[----:B--2---:R-:W-:-:S13]  /*09b0*/  ISETP.NE.AND P0, PT, R0, R27, PT ;  /* 0x0000001b0000720c */ /* 0x004fda0003f05270 */
[----:B------:R-:W-:Y:S05]  /*09c0*/  @!P0 BRA `(.L_x_3) ;  /* 0x00000000003c8947 */ /* 0x000fea0003800000 */
[----:B------:R-:W-:Y:S02]  /*09d0*/  VIADD R4, R4, 0x1 ;  /* 0x0000000104047836 */ /* 0x000fe40000000000 */
[----:B------:R-:W-:-:S03]  /*09e0*/  VIADD R2, R2, 0x4 ;  /* 0x0000000402027836 */ /* 0x000fc60000000000 */
[----:B------:R-:W-:-:S13]  /*09f0*/  ISETP.NE.AND P0, PT, R4, RZ, PT ;  /* 0x000000ff0400720c */ /* 0x000fda0003f05270 */
[----:B------:R-:W-:Y:S05]  /*0a00*/  @P0 BRA `(.L_x_4) ;  /* 0xfffffffc00e40947 */ /* 0x000fea000383ffff */
.L_x_2:
[----:B------:R-:W-:Y:S02]  /*0a10*/  HFMA2 R4, -RZ, RZ, 0, 5.9604644775390625e-08 ;  /* 0x00000001ff047431 */ /* 0x000fe400000001ff */
[C---:B------:R-:W-:Y:S01]  /*0a20*/  IMAD R2, R23.reuse, 0x4, R13 ;  /* 0x0000000417027824 */ /* 0x040fe200078e020d */
[----:B------:R-:W-:Y:S01]  /*0a30*/  PRMT R0, RZ, 0x7610, R0 ;  /* 0x00007610ff007816 */ /* 0x000fe20000000000 */
[----:B------:R-:W-:Y:S01]  /*0a40*/  VIADD R23, R23, 0x1 ;  /* 0x0000000117177836 */ /* 0x000fe20000000000 */
[----:B------:R0:W-:Y:S04]  /*0a50*/  STL.U8 [R3], R4 ;  /* 0x0000000403007387 */ /* 0x0001e80000100000 */
[----:B------:R-:W-:Y:S01]  /*0a60*/  ISETP.NE.AND P0, PT, R23, 0x64, PT ;  /* 0x000000641700780c */ /* 0x000fe20003f05270 */
[----:B------:R0:W-:Y:S04]  /*0a70*/  STL.U8 [R5+0x80], R4 ;  /* 0x0000800405007387 */ /* 0x0001e80000100000 */
[----:B------:R0:W-:Y:S08]  /*0a80*/  STL [R2], R27 ;  /* 0x0000001b02007387 */ /* 0x0001f00000100800 */
[----:B------:R-:W-:Y:S05]  /*0a90*/  @!P0 BREAK.RELIABLE B1 ;  /* 0x0000000000018942 */ /* 0x000fea0003800100 */
[----:B0-----:R-:W-:Y:S05]  /*0aa0*/  @!P0 BRA `(.L_x_5) ;  /* 0x0000000000188947 */ /* 0x001fea0003800000 */
[----:B------:R-:W-:Y:S05]  /*0ab0*/  BRA `(.L_x_6) ;  /* 0xfffffff800847947 */ /* 0x000fea000383ffff */
.L_x_3:
[----:B------:R-:W-:Y:S05]  /*0ac0*/  BSYNC.RELIABLE B1 ;  /* 0x0000000000017941 */ /* 0x000fea0003800100 */
.L_x_1:
[----:B------:R-:W-:-:S04]  /*0ad0*/  IADD3 R12, PT, PT, R12, 0x1, RZ ;  /* 0x000000010c0c7810 */ /* 0x000fc80007ffe0ff */
[----:B------:R-:W-:-:S13]  /*0ae0*/  ISETP.NE.AND P0, PT, R12, 0x277a4, PT ;  /* 0x000277a40c00780c */ /* 0x000fda0003f05270 */
[----:B------:R-:W-:Y:S05]  /*0af0*/  @P0 BRA `(.L_x_7) ;  /* 0xfffffff400a80947 */ /* 0x000fea000383ffff */
[----:B------:R-:W-:-:S07]  /*0b00*/  IMAD.MOV.U32 R0, RZ, RZ, 0x1 ;  /* 0x00000001ff007424 */ /* 0x000fce00078e00ff */
.L_x_5:
[----:B------:R-:W-:Y:S05]  /*0b10*/  BSYNC.RECONVERGENT B0 ;  /* 0x0000000000007941 */ /* 0x000fea0003800200 */
.L_x_0:
[----:B------:R-:W-:Y:S05]  /*0b20*/  WARPSYNC.ALL ;  /* 0x0000000000007948 */ /* 0x000fea0003800000 */
[----:B------:R-:W0:Y:S02]  /*0b30*/  LDCU.64 UR6, c[0x0][0x3e8] ;  /* 0x00007d00ff0677ac */ /* 0x000e240008000a00 */
[----:B0-----:R-:W-:-:S04]  /*0b40*/  IADD3 R2, P0, PT, R7, UR6, RZ ;  /* 0x0000000607027c10 */ /* 0x001fc8000ff1e0ff */
[----:B------:R-:W-:-:S05]  /*0b50*/  LEA.HI.X.SX32 R3, R7, UR7, 0x1, P0 ;  /* 0x0000000707037c11 */ /* 0x000fca00080f0eff */
[----:B------:R-:W-:Y:S01]  /*0b60*/  STG.E.U8 desc[UR4][R2.64], R0 ;  /* 0x0000000002007986 */ /* 0x000fe2000c101104 */
[----:B------:R-:W-:Y:S05]  /*0b70*/  EXIT ;  /* 0x000000000000794d */ /* 0x000fea0003800000 */
.L_x_8:
[----:B------:R-:W-:-:S00]  /*0b80*/  BRA `(.L_x_8) ;  /* 0xfffffffc00fc7947 */ /* 0x000fc0000383ffff */
[----:B------:R-:W-:-:S00]  /*0b90*/  NOP ;  /* 0x0000000000007918 */ /* 0x000fc00000000000 */
        /* <DEDUP_REMOVED lines=14> */
.L_x_22:


//--------------------- .text._Z17make_three_pointsPiS_S_S_S_S_S_S_ --------------------------
	.section	.text._Z17make_three_pointsPiS_S_S_S_S_S_S_,"ax",@progbits
	.align	128
        .global         _Z17make_three_pointsPiS_S_S_S_S_S_S_
        .type           _Z17make_three_pointsPiS_S_S_S_S_S_S_,@function
        .size           _Z17make_three_pointsPiS_S_S_S_S_S_S_,(.L_x_23 - _Z17make_three_pointsPiS_S_S_S_S_S_S_)
        .other          _Z17make_three_pointsPiS_S_S_S_S_S_S_,@"STO_CUDA_ENTRY STV_DEFAULT"
_Z17make_three_pointsPiS_S_S_S_S_S_S_:
.text._Z17make_three_pointsPiS_S_S_S_S_S_S_:
[----:B------:R-:W-:Y:S01]  /*0000*/  LDC R1, c[0x0][0x37c] ;  /* 0x0000df00ff017b82 */ /* 0x000fe20000000800 */
[----:B------:R-:W0:Y:S07]  /*0010*/  S2R R3, SR_TID.X ;  /* 0x0000000000037919 */ /* 0x000e2e0000002100 */
[----:B------:R-:W0:Y:S08]  /*0020*/  S2UR UR4, SR_CTAID.X ;  /* 0x00000000000479c3 */ /* 0x000e300000002500 */
[----:B------:R-:W0:Y:S02]  /*0030*/  LDC R0, c[0x0][0x360] ;  /* 0x0000d800ff007b82 */ /* 0x000e240000000800 */
[----:B0-----:R-:W-:-:S05]  /*0040*/  IMAD R0, R0, UR4, R3 ;  /* 0x0000000400007c24 */ /* 0x001fca000f8e0203 */
[----:B------:R-:W-:-:S13]  /*0050*/  ISETP.GT.AND P0, PT, R0, 0x277a3, PT ;  /* 0x000277a30000780c */ /* 0x000fda0003f04270 */
[----:B------:R-:W-:Y:S05]  /*0060*/  @P0 EXIT ;  /* 0x000000000000094d */ /* 0x000fea0003800000 */
[----:B------:R-:W0:Y:S01]  /*0070*/  LDCU.128 UR4, c[0x0][0x390] ;  /* 0x00007200ff0477ac */ /* 0x000e220008000c00 */
[----:B------:R-:W-:Y:S02]  /*0080*/  HFMA2 R4, -RZ, RZ, 0, 0 ;  /* 0x00000000ff047431 */ /* 0x000fe400000001ff */
[----:B------:R-:W-:Y:S01]  /*0090*/  IMAD.MOV.U32 R0, RZ, RZ, RZ ;  /* 0x000000ffff007224 */ /* 0x000fe200078e00ff */
[----:B------:R-:W-:Y:S01]  /*00a0*/  PRMT R2, RZ, 0x7610, R2 ;  /* 0x00007610ff027816 */ /* 0x000fe20000000002 */
[----:B------:R-:W1:Y:S01]  /*00b0*/  LDCU.64 UR10, c[0x0][0x3a8] ;  /* 0x00007500ff0a77ac */ /* 0x000e620008000a00 */
[----:B------:R-:W-:Y:S01]  /*00c0*/  PRMT R3, RZ, 0x7610, R3 ;  /* 0x00007610ff037816 */ /* 0x000fe20000000003 */
[----:B------:R-:W2:Y:S01]  /*00d0*/  LDCU.64 UR20, c[0x0][0x358] ;  /* 0x00006b00ff1477ac */ /* 0x000ea20008000a00 */
[----:B0-----:R-:W-:Y:S02]  /*00e0*/  UIADD3 UR14, UP0, UPT, UR4, 0x10, URZ ;  /* 0x00000010040e7890 */ /* 0x001fe4000ff1e0ff */
[----:B------:R-:W-:-:S02]  /*00f0*/  UIADD3 UR12, UP1, UPT, UR6, 0x10, URZ ;  /* 0x00000010060c7890 */ /* 0x000fc4000ff3e0ff */
[----:B-1----:R-:W-:Y:S02]  /*0100*/  UIADD3 UR10, UP2, UPT, UR10, 0x10, URZ ;  /* 0x000000100a0a7890 */ /* 0x002fe4000ff5e0ff */
[----:B------:R-:W-:Y:S02]  /*0110*/  UIADD3.X UR15, UPT, UPT, URZ, UR5, URZ, UP0, !UPT ;  /* 0x00000005ff0f7290 */ /* 0x000fe400087fe4ff */
[----:B------:R-:W-:Y:S02]  /*0120*/  UIADD3.X UR13, UPT, UPT, URZ, UR7, URZ, UP1, !UPT ;  /* 0x00000007ff0d7290 */ /* 0x000fe40008ffe4ff */
[----:B--2---:R-:W-:-:S12]  /*0130*/  UIADD3.X UR11, UPT, UPT, URZ, UR11, URZ, UP2, !UPT ;  /* 0x0000000bff0b7290 */ /* 0x004fd800097fe4ff */
.L_x_16:
[----:B------:R-:W-:-:S13]  /*0140*/  ISETP.GT.U32.AND P0, PT, R0, 0x62, PT ;  /* 0x000000620000780c */ /* 0x000fda0003f04070 */
[----:B-1234-:R-:W-:Y:S05]  /*0150*/  @P0 BRA `(.L_x_9) ;  /* 0x0000001400dc0947 */ /* 0x01efea0003800000 */
[----:B------:R-:W0:Y:S01]  /*0160*/  LDC.64 R8, c[0x0][0x380] ;  /* 0x0000e000ff087b82 */ /* 0x000e220000000a00 */
[----:B------:R-:W-:Y:S01]  /*0170*/  IMAD.MOV.U32 R5, RZ, RZ, RZ ;  /* 0x000000ffff057224 */ /* 0x000fe200078e00ff */
[----:B------:R-:W-:Y:S02]  /*0180*/  PRMT R7, RZ, 0x7610, R7 ;  /* 0x00007610ff077816 */ /* 0x000fe40000000007 */
[----:B------:R-:W-:Y:S02]  /*0190*/  PRMT R6, RZ, 0x7610, R6 ;  /* 0x00007610ff067816 */ /* 0x000fe40000000006 */
[----:B------:R-:W-:Y:S02]  /*01a0*/  MOV R32, R0 ;  /* 0x0000000000207202 */ /* 0x000fe40000000f00 */
[----:B------:R-:W1:Y:S01]  /*01b0*/  LDC.64 R10, c[0x0][0x388] ;  /* 0x0000e200ff0a7b82 */ /* 0x000e620000000a00 */
[----:B0-----:R-:W-:-:S04]  /*01c0*/  IMAD.WIDE.U32 R8, R0, 0x4, R8 ;  /* 0x0000000400087825 */ /* 0x001fc800078e0008 */
[----:B-1----:R-:W-:-:S07]  /*01d0*/  IMAD.WIDE.U32 R10, R0, 0x4, R10 ;  /* 0x00000004000a7825 */ /* 0x002fce00078e000a */
.L_x_15:
[C---:B------:R-:W-:Y:S01]  /*01e0*/  ISETP.GT.U32.AND P1, PT, R32.reuse, 0x61, PT ;  /* 0x000000612000780c */ /* 0x040fe20003f24070 */
[C---:B----4-:R-:W-:Y:S01]  /*01f0*/  VIADD R12, R32.reuse, 0x1 ;  /* 0x00000001200c7836 */ /* 0x050fe20000000000 */
[----:B------:R-:W-:-:S04]  /*0200*/  R2UR UR8, R32 ;  /* 0x00000000200872ca */ /* 0x000fc800000e0000 */
[----:B------:R-:W-:Y:S02]  /*0210*/  ISETP.NE.AND P0, PT, R12, 0x63, PT ;  /* 0x000000630c00780c */ /* 0x000fe40003f05270 */
[----:B------:R-:W-:-:S05]  /*0220*/  MOV R32, R12 ;  /* 0x0000000c00207202 */ /* 0x000fca0000000f00 */
[----:B-123--:R-:W-:Y:S06]  /*0230*/  @P1 BRA `(.L_x_10) ;  /* 0x0000001400941947 */ /* 0x00efec0003800000 */
[----:B------:R-:W-:Y:S01]  /*0240*/  UIADD3 UR9, UPT, UPT, UR8, -0x5b, URZ ;  /* 0xffffffa508097890 */ /* 0x000fe2000fffe0ff */
[----:B------:R-:W0:Y:S05]  /*0250*/  LDCU.128 UR4, c[0x0][0x380] ;  /* 0x00007000ff0477ac */ /* 0x000e2a0008000c00 */
[----:B------:R-:W-:Y:S01]  /*0260*/  IMAD.U32 R12, RZ, RZ, UR9 ;  /* 0x00000009ff0c7e24 */ /* 0x000fe2000f8e00ff */
[----:B------:R-:W-:-:S04]  /*0270*/  UIADD3 UR9, UPT, UPT, UR8, 0x2, URZ ;  /* 0x0000000208097890 */ /* 0x000fc8000fffe0ff */
[----:B------:R-:W-:Y:S01]  /*0280*/  ISETP.GE.U32.AND P1, PT, R12, 0x7, PT ;  /* 0x000000070c00780c */ /* 0x000fe20003f26070 */
[----:B0-----:R-:W-:Y:S02]  /*0290*/  UIMAD.WIDE.U32 UR22, UR8, 0x4, UR4 ;  /* 0x00000004081678a5 */ /* 0x001fe4000f8e0004 */
[----:B------:R-:W-:-:S10]  /*02a0*/  UIMAD.WIDE.U32 UR24, UR8, 0x4, UR6 ;  /* 0x00000004081878a5 */ /* 0x000fd4000f8e0006 */
[----:B------:R-:W-:Y:S05]  /*02b0*/  @!P1 BRA `(.L_x_11) ;  /* 0x0000000800489947 */ /* 0x000fea0003800000 */
[----:B------:R-:W-:Y:S01]  /*02c0*/  MOV R14, UR24 ;  /* 0x00000018000e7c02 */ /* 0x000fe20008000f00 */
[----:B------:R-:W-:Y:S01]  /*02d0*/  IMAD.U32 R28, RZ, RZ, UR22 ;  /* 0x00000016ff1c7e24 */ /* 0x000fe2000f8e00ff */
[----:B------:R-:W-:Y:S02]  /*02e0*/  IADD3 R33, PT, PT, -R0, 0x62, -R5 ;  /* 0x0000006200217810 */ /* 0x000fe40007ffe905 */
[----:B------:R-:W-:Y:S02]  /*02f0*/  IADD3 R14, P1, PT, R14, 0x14, RZ ;  /* 0x000000140e0e7810 */ /* 0x000fe40007f3e0ff */
[----:B------:R-:W-:Y:S02]  /*0300*/  LOP3.LUT R33, R33, 0xfffffff8, RZ, 0xc0, !PT ;  /* 0xfffffff821217812 */ /* 0x000fe400078ec0ff */
[----:B------:R-:W-:Y:S01]  /*0310*/  IADD3 R28, P2, PT, R28, 0x14, RZ ;  /* 0x000000141c1c7810 */ /* 0x000fe20007f5e0ff */
[----:B------:R-:W-:Y:S01]  /*0320*/  IMAD.X R15, RZ, RZ, UR25, P1 ;  /* 0x00000019ff0f7e24 */ /* 0x000fe200088e06ff */
[----:B------:R-:W-:-:S02]  /*0330*/  IADD3 R33, PT, PT, -R33, RZ, RZ ;  /* 0x000000ff21217210 */ /* 0x000fc40007ffe1ff */
[----:B------:R-:W-:-:S09]  /*0340*/  IADD3.X R29, PT, PT, RZ, UR23, RZ, P2, !PT ;  /* 0x00000017ff1d7c10 */ /* 0x000fd200097fe4ff */
.L_x_12:
[----:B-1----:R-:W2:Y:S01]  /*0350*/  LDG.E R19, desc[UR20][R8.64] ;  /* 0x0000001408137981 */ /* 0x002ea2000c1e1900 */
[----:B------:R-:W-:Y:S01]  /*0360*/  MOV R27, UR15 ;  /* 0x0000000f001b7c02 */ /* 0x000fe20008000f00 */
[----:B------:R-:W-:Y:S01]  /*0370*/  IMAD.U32 R26, RZ, RZ, UR14 ;  /* 0x0000000eff1a7e24 */ /* 0x000fe2000f8e00ff */
[----:B------:R-:W-:Y:S01]  /*0380*/  MOV R25, UR13 ;  /* 0x0000000d00197c02 */ /* 0x000fe20008000f00 */
[----:B------:R-:W-:Y:S01]  /*0390*/  IMAD.U32 R24, RZ, RZ, UR12 ;  /* 0x0000000cff187e24 */ /* 0x000fe2000f8e00ff */
[----:B------:R-:W-:Y:S01]  /*03a0*/  MOV R17, UR23 ;  /* 0x0000001700117c02 */ /* 0x000fe20008000f00 */
[C---:B------:R-:W-:Y:S01]  /*03b0*/  IMAD.WIDE R26, R4.reuse, 0x4, R26 ;  /* 0x00000004041a7825 */ /* 0x040fe200078e021a */
[----:B------:R-:W0:Y:S04]  /*03c0*/  LDC.64 R22, c[0x0][0x3a0] ;  /* 0x0000e800ff167b82 */ /* 0x000e280000000a00 */
[----:B--2---:R1:W-:Y:S04]  /*03d0*/  STG.E desc[UR20][R26.64+-0x10], R19 ;  /* 0xfffff0131a007986 */ /* 0x0043e8000c101914 */
[----:B------:R-:W2:Y:S01]  /*03e0*/  LDG.E R31, desc[UR20][R10.64] ;  /* 0x000000140a1f7981 */ /* 0x000ea2000c1e1900 */
[----:B------:R-:W-:-:S04]  /*03f0*/  IMAD.WIDE R24, R4, 0x4, R24 ;  /* 0x0000000404187825 */ /* 0x000fc800078e0218 */
[----:B------:R-:W-:Y:S01]  /*0400*/  IMAD.U32 R16, RZ, RZ, UR22 ;  /* 0x00000016ff107e24 */ /* 0x000fe2000f8e00ff */
[----:B------:R-:W-:Y:S01]  /*0410*/  MOV R13, UR25 ;  /* 0x00000019000d7c02 */ /* 0x000fe20008000f00 */
[----:B0-----:R-:W-:-:S04]  /*0420*/  IMAD.WIDE R22, R4, 0x4, R22 ;  /* 0x0000000404167825 */ /* 0x001fc800078e0216 */
[----:B------:R-:W-:Y:S01]  /*0430*/  IMAD.U32 R12, RZ, RZ, UR24 ;  /* 0x00000018ff0c7e24 */ /* 0x000fe2000f8e00ff */
[----:B------:R-:W-:Y:S01]  /*0440*/  MOV R21, UR11 ;  /* 0x0000000b00157c02 */ /* 0x000fe20008000f00 */
[----:B------:R-:W-:Y:S01]  /*0450*/  IMAD.U32 R20, RZ, RZ, UR10 ;  /* 0x0000000aff147e24 */ /* 0x000fe2000f8e00ff */
[----:B-1----:R-:W0:Y:S01]  /*0460*/  LDC.64 R18, c[0x0][0x3b0] ;  /* 0x0000ec00ff127b82 */ /* 0x002e220000000a00 */
[----:B--2---:R-:W-:Y:S04]  /*0470*/  STG.E desc[UR20][R24.64+-0x10], R31 ;  /* 0xfffff01f18007986 */ /* 0x004fe8000c101914 */
[----:B------:R-:W2:Y:S01]  /*0480*/  LDG.E R17, desc[UR20][R16.64+0x4] ;  /* 0x0000041410117981 */ /* 0x000ea2000c1e1900 */
[----:B------:R-:W-:-:S03]  /*0490*/  IMAD.WIDE R20, R4, 0x4, R20 ;  /* 0x0000000404147825 */ /* 0x000fc600078e0214 */
[----:B--2---:R1:W-:Y:S04]  /*04a0*/  STG.E desc[UR20][R22.64], R17 ;  /* 0x0000001116007986 */ /* 0x0043e8000c101914 */
[----:B------:R2:W3:Y:S01]  /*04b0*/  LDG.E R35, desc[UR20][R12.64+0x4] ;  /* 0x000004140c237981 */ /* 0x0004e2000c1e1900 */
[C---:B0-----:R-:W-:Y:S01]  /*04c0*/  IMAD.WIDE R18, R4.reuse, 0x4, R18 ;  /* 0x0000000404127825 */ /* 0x041fe200078e0212 */
[----:B-1----:R-:W0:Y:S03]  /*04d0*/  LDC.64 R16, c[0x0][0x3b8] ;  /* 0x0000ee00ff107b82 */ /* 0x002e260000000a00 */
[----:B--2---:R-:W-:Y:S01]  /*04e0*/  IMAD.MOV.U32 R12, RZ, RZ, R28 ;  /* 0x000000ffff0c7224 */ /* 0x004fe200078e001c */
[----:B------:R-:W-:Y:S01]  /*04f0*/  MOV R13, R29 ;  /* 0x0000001d000d7202 */ /* 0x000fe20000000f00 */
[----:B---3--:R1:W-:Y:S04]  /*0500*/  STG.E desc[UR20][R20.64+-0x10], R35 ;  /* 0xfffff02314007986 */ /* 0x0083e8000c101914 */
[----:B------:R-:W2:Y:S01]  /*0510*/  LDG.E R31, desc[UR20][R12.64+-0xc] ;  /* 0xfffff4140c1f7981 */ /* 0x000ea2000c1e1900 */
[----:B0-----:R-:W-:-:S03]  /*0520*/  IMAD.WIDE R16, R4, 0x4, R16 ;  /* 0x0000000404107825 */ /* 0x001fc600078e0210 */
[----:B--2---:R0:W-:Y:S04]  /*0530*/  STG.E desc[UR20][R18.64], R31 ;  /* 0x0000001f12007986 */ /* 0x0041e8000c101914 */
[----:B------:R-:W2:Y:S04]  /*0540*/  LDG.E R37, desc[UR20][R14.64+-0xc] ;  /* 0xfffff4140e257981 */ /* 0x000ea8000c1e1900 */
[----:B--2---:R2:W-:Y:S04]  /*0550*/  STG.E desc[UR20][R16.64], R37 ;  /* 0x0000002510007986 */ /* 0x0045e8000c101914 */
[----:B------:R-:W3:Y:S01]  /*0560*/  LDG.E R34, desc[UR20][R8.64] ;  /* 0x0000001408227981 */ /* 0x000ee2000c1e1900 */
[----:B------:R-:W-:Y:S01]  /*0570*/  IMAD.U32 R28, RZ, RZ, UR22 ;  /* 0x00000016ff1c7e24 */ /* 0x000fe2000f8e00ff */
[----:B------:R-:W-:-:S02]  /*0580*/  MOV R29, UR23 ;  /* 0x00000017001d7c02 */ /* 0x000fc40008000f00 */
[----:B---3--:R3:W-:Y:S04]  /*0590*/  STG.E desc[UR20][R26.64+-0xc], R34 ;  /* 0xfffff4221a007986 */ /* 0x0087e8000c101914 */
[----:B-1----:R-:W4:Y:S01]  /*05a0*/  LDG.E R35, desc[UR20][R10.64] ;  /* 0x000000140a237981 */ /* 0x002f22000c1e1900 */
[----:B0-----:R-:W-:Y:S01]  /*05b0*/  MOV R31, UR25 ;  /* 0x00000019001f7c02 */ /* 0x001fe20008000f00 */
[----:B------:R-:W-:Y:S02]  /*05c0*/  IMAD.U32 R30, RZ, RZ, UR24 ;  /* 0x00000018ff1e7e24 */ /* 0x000fe4000f8e00ff */
[----:B----4-:R0:W-:Y:S04]  /*05d0*/  STG.E desc[UR20][R24.64+-0xc], R35 ;  /* 0xfffff42318007986 */ /* 0x0101e8000c101914 */
[----:B------:R-:W4:Y:S04]  /*05e0*/  LDG.E R36, desc[UR20][R28.64+0x4] ;  /* 0x000004141c247981 */ /* 0x000f28000c1e1900 */
[----:B----4-:R-:W-:Y:S04]  /*05f0*/  STG.E desc[UR20][R22.64+0x4], R36 ;  /* 0x0000042416007986 */ /* 0x010fe8000c101914 */
[----:B------:R-:W4:Y:S04]  /*0600*/  LDG.E R31, desc[UR20][R30.64+0x4] ;  /* 0x000004141e1f7981 */ /* 0x000f28000c1e1900 */
[----:B----4-:R-:W-:Y:S04]  /*0610*/  STG.E desc[UR20][R20.64+-0xc], R31 ;  /* 0xfffff41f14007986 */ /* 0x010fe8000c101914 */
[----:B--2---:R-:W2:Y:S04]  /*0620*/  LDG.E R37, desc[UR20][R12.64+-0x8] ;  /* 0xfffff8140c257981 */ /* 0x004ea8000c1e1900 */
[----:B--2---:R-:W-:Y:S04]  /*0630*/  STG.E desc[UR20][R18.64+0x4], R37 ;  /* 0x0000042512007986 */ /* 0x004fe8000c101914 */
[----:B---3--:R-:W2:Y:S04]  /*0640*/  LDG.E R34, desc[UR20][R14.64+-0x8] ;  /* 0xfffff8140e227981 */ /* 0x008ea8000c1e1900 */
[----:B--2---:R-:W-:Y:S04]  /*0650*/  STG.E desc[UR20][R16.64+0x4], R34 ;  /* 0x0000042210007986 */ /* 0x004fe8000c101914 */
[----:B0-----:R-:W2:Y:S04]  /*0660*/  LDG.E R35, desc[UR20][R8.64] ;  /* 0x0000001408237981 */ /* 0x001ea8000c1e1900 */
[----:B--2---:R0:W-:Y:S04]  /*0670*/  STG.E desc[UR20][R26.64+-0x8], R35 ;  /* 0xfffff8231a007986 */ /* 0x0041e8000c101914 */
[----:B0-----:R-:W2:Y:S01]  /*0680*/  LDG.E R35, desc[UR20][R10.64] ;  /* 0x000000140a237981 */ /* 0x001ea2000c1e1900 */
[----:B------:R-:W-:-:S03]  /*0690*/  IMAD.U32 R31, RZ, RZ, UR25 ;  /* 0x00000019ff1f7e24 */ /* 0x000fc6000f8e00ff */
[----:B--2---:R0:W-:Y:S04]  /*06a0*/  STG.E desc[UR20][R24.64+-0x8], R35 ;  /* 0xfffff82318007986 */ /* 0x0041e8000c101914 */
[----:B------:R-:W2:Y:S04]  /*06b0*/  LDG.E R36, desc[UR20][R28.64+0x4] ;  /* 0x000004141c247981 */ /* 0x000ea8000c1e1900 */
[----:B--2---:R-:W-:Y:S04]  /*06c0*/  STG.E desc[UR20][R22.64+0x8], R36 ;  /* 0x0000082416007986 */ /* 0x004fe8000c101914 */
[----:B------:R-:W2:Y:S04]  /*06d0*/  LDG.E R31, desc[UR20][R30.64+0x4] ;  /* 0x000004141e1f7981 */ /* 0x000ea8000c1e1900 */
[----:B--2---:R-:W-:Y:S04]  /*06e0*/  STG.E desc[UR20][R20.64+-0x8], R31 ;  /* 0xfffff81f14007986 */ /* 0x004fe8000c101914 */
[----:B------:R-:W2:Y:S04]  /*06f0*/  LDG.E R37, desc[UR20][R12.64+-0x4] ;  /* 0xfffffc140c257981 */ /* 0x000ea8000c1e1900 */
[----:B--2---:R-:W-:Y:S04]  /*0700*/  STG.E desc[UR20][R18.64+0x8], R37 ;  /* 0x0000082512007986 */ /* 0x004fe8000c101914 */
[----:B------:R-:W2:Y:S04]  /*0710*/  LDG.E R34, desc[UR20][R14.64+-0x4] ;  /* 0xfffffc140e227981 */ /* 0x000ea8000c1e1900 */
[----:B--2---:R-:W-:Y:S04]  /*0720*/  STG.E desc[UR20][R16.64+0x8], R34 ;  /* 0x0000082210007986 */ /* 0x004fe8000c101914 */
[----:B0-----:R-:W2:Y:S04]  /*0730*/  LDG.E R35, desc[UR20][R8.64] ;  /* 0x0000001408237981 */ /* 0x001ea8000c1e1900 */
[----:B--2---:R0:W-:Y:S04]  /*0740*/  STG.E desc[UR20][R26.64+-0x4], R35 ;  /* 0xfffffc231a007986 */ /* 0x0041e8000c101914 */
[----:B0-----:R-:W2:Y:S01]  /*0750*/  LDG.E R35, desc[UR20][R10.64] ;  /* 0x000000140a237981 */ /* 0x001ea2000c1e1900 */
[----:B------:R-:W-:-:S03]  /*0760*/  MOV R31, UR25 ;  /* 0x00000019001f7c02 */ /* 0x000fc60008000f00 */
        /* <DEDUP_REMOVED lines=52> */
[----:B--2---:R-:W-:Y:S04]  /*0ab0*/  STG.E desc[UR20][R24.64+0xc], R27 ;  /* 0x00000c1b18007986 */ /* 0x004fe8000c101914 */
[----:B------:R-:W2:Y:S04]  /*0ac0*/  LDG.E R29, desc[UR20][R28.64+0x4] ;  /* 0x000004141c1d7981 */ /* 0x000ea8000c1e1900 */
[----:B--2---:R0:W-:Y:S04]  /*0ad0*/  STG.E desc[UR20][R22.64+0x1c], R29 ;  /* 0x00001c1d16007986 */ /* 0x0041e8000c101914 */
[----:B------:R-:W2:Y:S04]  /*0ae0*/  LDG.E R31, desc[UR20][R30.64+0x4] ;  /* 0x000004141e1f7981 */ /* 0x000ea8000c1e1900 */
[----:B--2---:R1:W-:Y:S04]  /*0af0*/  STG.E desc[UR20][R20.64+0xc], R31 ;  /* 0x00000c1f14007986 */ /* 0x0043e8000c101914 */
[----:B------:R-:W2:Y:S01]  /*0b00*/  LDG.E R37, desc[UR20][R12.64+0x10] ;  /* 0x000010140c257981 */ /* 0x000ea2000c1e1900 */
[----:B------:R-:W-:-:S05]  /*0b10*/  VIADD R33, R33, 0x8 ;  /* 0x0000000821217836 */ /* 0x000fca0000000000 */
[----:B------:R-:W-:Y:S01]  /*0b20*/  ISETP.NE.AND P1, PT, R33, RZ, PT ;  /* 0x000000ff2100720c */ /* 0x000fe20003f25270 */
[----:B--2---:R1:W-:Y:S04]  /*0b30*/  STG.E desc[UR20][R18.64+0x1c], R37 ;  /* 0x00001c2512007986 */ /* 0x0043e8000c101914 */
[----:B------:R2:W3:Y:S01]  /*0b40*/  LDG.E R35, desc[UR20][R14.64+0x10] ;  /* 0x000010140e237981 */ /* 0x0004e2000c1e1900 */
[----:B------:R-:W-:Y:S01]  /*0b50*/  IADD3 R28, P3, PT, R12, 0x20, RZ ;  /* 0x000000200c1c7810 */ /* 0x000fe20007f7e0ff */
[----:B------:R-:W-:Y:S01]  /*0b60*/  UIADD3 UR8, UPT, UPT, UR8, 0x8, URZ ;  /* 0x0000000808087890 */ /* 0x000fe2000fffe0ff */
[----:B------:R-:W-:-:S03]  /*0b70*/  IADD3 R4, PT, PT, R4, 0x8, RZ ;  /* 0x0000000804047810 */ /* 0x000fc60007ffe0ff */
[----:B0-----:R-:W-:Y:S01]  /*0b80*/  IMAD.X R29, RZ, RZ, R13, P3 ;  /* 0x000000ffff1d7224 */ /* 0x001fe200018e060d */
[----:B--2---:R-:W-:-:S04]  /*0b90*/  IADD3 R14, P2, PT, R14, 0x20, RZ ;  /* 0x000000200e0e7810 */ /* 0x004fc80007f5e0ff */
[----:B------:R-:W-:Y:S01]  /*0ba0*/  IADD3.X R15, PT, PT, RZ, R15, RZ, P2, !PT ;  /* 0x0000000fff0f7210 */ /* 0x000fe200017fe4ff */
[----:B---3--:R1:W-:Y:S01]  /*0bb0*/  STG.E desc[UR20][R16.64+0x1c], R35 ;  /* 0x00001c2310007986 */ /* 0x0083e2000c101914 */
[----:B------:R-:W-:Y:S07]  /*0bc0*/  @P1 BRA `(.L_x_12) ;  /* 0xfffffff400e01947 */ /* 0x000fee000383ffff */
[----:B------:R-:W-:-:S12]  /*0bd0*/  UIADD3 UR9, UPT, UPT, UR8, 0x2, URZ ;  /* 0x0000000208097890 */ /* 0x000fd8000fffe0ff */
.L_x_11:
[----:B------:R-:W-:-:S04]  /*0be0*/  IADD3 R12, PT, PT, -R0, 0x62, -R5 ;  /* 0x00000062000c7810 */ /* 0x000fc80007ffe905 */
[----:B------:R-:W-:-:S13]  /*0bf0*/  LOP3.LUT P1, RZ, R12, 0x7, RZ, 0xc0, !PT ;  /* 0x000000070cff7812 */ /* 0x000fda000782c0ff */
[----:B------:R-:W-:Y:S05]  /*0c00*/  @!P1 BRA `(.L_x_10) ;  /* 0x0000000c00209947 */ /* 0x000fea0003800000 */
[----:B------:R-:W-:-:S05]  /*0c10*/  IMAD.IADD R12, R6, 0x1, R3 ;  /* 0x00000001060c7824 */ /* 0x000fca00078e0203 */
[----:B------:R-:W-:-:S04]  /*0c20*/  IADD3 R12, PT, PT, RZ, -R12, RZ ;  /* 0x8000000cff0c7210 */ /* 0x000fc80007ffe0ff */
[----:B------:R-:W-:-:S05]  /*0c30*/  PRMT R12, R12, 0x7710, RZ ;  /* 0x000077100c0c7816 */ /* 0x000fca00000000ff */
[----:B------:R-:W-:-:S05]  /*0c40*/  VIADD R12, R12, 0x2 ;  /* 0x000000020c0c7836 */ /* 0x000fca0000000000 */
[----:B------:R-:W-:-:S04]  /*0c50*/  LOP3.LUT R12, R12, 0xffff, RZ, 0xc0, !PT ;  /* 0x0000ffff0c0c7812 */ /* 0x000fc800078ec0ff */
[C---:B------:R-:W-:Y:S02]  /*0c60*/  LOP3.LUT R13, R12.reuse, 0x7, RZ, 0xc0, !PT ;  /* 0x000000070c0d7812 */ /* 0x040fe400078ec0ff */
[----:B------:R-:W-:Y:S02]  /*0c70*/  LOP3.LUT P2, RZ, R12, 0x3, RZ, 0xc0, !PT ;  /* 0x000000030cff7812 */ /* 0x000fe4000784c0ff */
[----:B------:R-:W-:-:S04]  /*0c80*/  IADD3 R13, PT, PT, R13, -0x1, RZ ;  /* 0xffffffff0d0d7810 */ /* 0x000fc80007ffe0ff */
[----:B------:R-:W-:-:S13]  /*0c90*/  ISETP.GE.U32.AND P1, PT, R13, 0x3, PT ;  /* 0x000000030d00780c */ /* 0x000fda0003f26070 */
[----:B------:R-:W-:Y:S05]  /*0ca0*/  @!P1 BRA `(.L_x_13) ;  /* 0x00000004006c9947 */ /* 0x000fea0003800000 */
[----:B-1----:R-:W2:Y:S01]  /*0cb0*/  LDG.E R19, desc[UR20][R8.64] ;  /* 0x0000001408137981 */ /* 0x002ea2000c1e1900 */
[----:B------:R-:W0:Y:S08]  /*0cc0*/  LDC.64 R12, c[0x0][0x390] ;  /* 0x0000e400ff0c7b82 */ /* 0x000e300000000a00 */
[----:B------:R-:W1:Y:S01]  /*0cd0*/  LDC.64 R14, c[0x0][0x398] ;  /* 0x0000e600ff0e7b82 */ /* 0x000e620000000a00 */
[----:B------:R-:W-:Y:S01]  /*0ce0*/  IMAD.U32 R20, RZ, RZ, UR22 ;  /* 0x00000016ff147e24 */ /* 0x000fe2000f8e00ff */
[----:B------:R-:W-:-:S06]  /*0cf0*/  MOV R21, UR23 ;  /* 0x0000001700157c02 */ /* 0x000fcc0008000f00 */
[----:B------:R-:W3:Y:S01]  /*0d00*/  LDC.64 R16, c[0x0][0x3a0] ;  /* 0x0000e800ff107b82 */ /* 0x000ee20000000a00 */
[----:B0-----:R-:W-:-:S05]  /*0d10*/  IMAD.WIDE R12, R4, 0x4, R12 ;  /* 0x00000004040c7825 */ /* 0x001fca00078e020c */
[----:B--2---:R0:W-:Y:S04]  /*0d20*/  STG.E desc[UR20][R12.64], R19 ;  /* 0x000000130c007986 */ /* 0x0041e8000c101914 */
[----:B------:R-:W2:Y:S01]  /*0d30*/  LDG.E R27, desc[UR20][R10.64] ;  /* 0x000000140a1b7981 */ /* 0x000ea2000c1e1900 */
[----:B-1----:R-:W-:Y:S01]  /*0d40*/  IMAD.WIDE R14, R4, 0x4, R14 ;  /* 0x00000004040e7825 */ /* 0x002fe200078e020e */
[----:B------:R-:W-:-:S03]  /*0d50*/  MOV R23, UR25 ;  /* 0x0000001900177c02 */ /* 0x000fc60008000f00 */
[C---:B---3--:R-:W-:Y:S01]  /*0d60*/  IMAD.WIDE R16, R4.reuse, 0x4, R16 ;  /* 0x0000000404107825 */ /* 0x048fe200078e0210 */
[----:B0-----:R-:W0:Y:S01]  /*0d70*/  LDC.64 R18, c[0x0][0x3a8] ;  /* 0x0000ea00ff127b82 */ /* 0x001e220000000a00 */
[----:B--2---:R1:W-:Y:S04]  /*0d80*/  STG.E desc[UR20][R14.64], R27 ;  /* 0x0000001b0e007986 */ /* 0x0043e8000c101914 */
[----:B------:R2:W3:Y:S01]  /*0d90*/  LDG.E R29, desc[UR20][R20.64+0x4] ;  /* 0x00000414141d7981 */ /* 0x0004e2000c1e1900 */
[----:B------:R-:W-:Y:S01]  /*0da0*/  IMAD.U32 R22, RZ, RZ, UR24 ;  /* 0x00000018ff167e24 */ /* 0x000fe2000f8e00ff */
[----:B------:R-:W-:Y:S01]  /*0db0*/  UIMAD.WIDE.U32 UR16, UR9, 0x4, UR4 ;  /* 0x00000004091078a5 */ /* 0x000fe2000f8e0004 */
[C---:B0-----:R-:W-:Y:S01]  /*0dc0*/  IMAD.WIDE R18, R4.reuse, 0x4, R18 ;  /* 0x0000000404127825 */ /* 0x041fe200078e0212 */
[----:B--2---:R-:W0:Y:S01]  /*0dd0*/  LDC.64 R20, c[0x0][0x3b0] ;  /* 0x0000ec00ff147b82 */ /* 0x004e220000000a00 */
[----:B---3--:R-:W-:Y:S04]  /*0de0*/  STG.E desc[UR20][R16.64], R29 ;  /* 0x0000001d10007986 */ /* 0x008fe8000c101914 */
[----:B------:R2:W3:Y:S01]  /*0df0*/  LDG.E R31, desc[UR20][R22.64+0x4] ;  /* 0x00000414161f7981 */ /* 0x0004e2000c1e1900 */
[----:B------:R-:W-:Y:S01]  /*0e00*/  IMAD.U32 R24, RZ, RZ, UR16 ;  /* 0x00000010ff187e24 */ /* 0x000fe2000f8e00ff */
[----:B------:R-:W-:Y:S01]  /*0e10*/  MOV R25, UR17 ;  /* 0x0000001100197c02 */ /* 0x000fe20008000f00 */
[----:B------:R-:W-:Y:S01]  /*0e20*/  UIMAD.WIDE.U32 UR18, UR9, 0x4, UR6 ;  /* 0x00000004091278a5 */ /* 0x000fe2000f8e0006 */
[C---:B0-----:R-:W-:Y:S01]  /*0e30*/  IMAD.WIDE R20, R4.reuse, 0x4, R20 ;  /* 0x0000000404147825 */ /* 0x041fe200078e0214 */
[----:B--2---:R-:W0:Y:S01]  /*0e40*/  LDC.64 R22, c[0x0][0x3b8] ;  /* 0x0000ee00ff167b82 */ /* 0x004e220000000a00 */
[----:B---3--:R2:W-:Y:S04]  /*0e50*/  STG.E desc[UR20][R18.64], R31 ;  /* 0x0000001f12007986 */ /* 0x0085e8000c101914 */
[----:B------:R-:W3:Y:S01]  /*0e60*/  LDG.E R33, desc[UR20][R24.64] ;  /* 0x0000001418217981 */ /* 0x000ee2000c1e1900 */
[----:B------:R-:W-:Y:S01]  /*0e70*/  IMAD.U32 R26, RZ, RZ, UR18 ;  /* 0x00000012ff1a7e24 */ /* 0x000fe2000f8e00ff */
[----:B-1----:R-:W-:Y:S01]  /*0e80*/  MOV R27, UR19 ;  /* 0x00000013001b7c02 */ /* 0x002fe20008000f00 */
[----:B0-----:R-:W-:Y:S01]  /*0e90*/  IMAD.WIDE R22, R4, 0x4, R22 ;  /* 0x0000000404167825 */ /* 0x001fe200078e0216 */
[----:B---3--:R-:W-:Y:S04]  /*0ea0*/  STG.E desc[UR20][R20.64], R33 ;  /* 0x0000002114007986 */ /* 0x008fe8000c101914 */
[----:B------:R-:W3:Y:S04]  /*0eb0*/  LDG.E R35, desc[UR20][R26.64] ;  /* 0x000000141a237981 */ /* 0x000ee8000c1e1900 */
[----:B---3--:R-:W-:Y:S04]  /*0ec0*/  STG.E desc[UR20][R22.64], R35 ;  /* 0x0000002316007986 */ /* 0x008fe8000c101914 */
[----:B--2---:R-:W2:Y:S01]  /*0ed0*/  LDG.E R31, desc[UR20][R8.64] ;  /* 0x00000014081f7981 */ /* 0x004ea2000c1e1900 */
[----:B------:R-:W-:Y:S01]  /*0ee0*/  MOV R25, UR23 ;  /* 0x0000001700197c02 */ /* 0x000fe20008000f00 */
[----:B------:R-:W-:-:S02]  /*0ef0*/  IMAD.U32 R24, RZ, RZ, UR22 ;  /* 0x00000016ff187e24 */ /* 0x000fc4000f8e00ff */
[----:B--2---:R0:W-:Y:S04]  /*0f00*/  STG.E desc[UR20][R12.64+0x4], R31 ;  /* 0x0000041f0c007986 */ /* 0x0041e8000c101914 */
[----:B------:R-:W2:Y:S01]  /*0f10*/  LDG.E R37, desc[UR20][R10.64] ;  /* 0x000000140a257981 */ /* 0x000ea2000c1e1900 */
[----:B------:R-:W-:Y:S01]  /*0f20*/  MOV R29, UR25 ;  /* 0x00000019001d7c02 */ /* 0x000fe20008000f00 */
[----:B------:R-:W-:Y:S02]  /*0f30*/  IMAD.U32 R28, RZ, RZ, UR24 ;  /* 0x00000018ff1c7e24 */ /* 0x000fe4000f8e00ff */
[----:B--2---:R-:W-:Y:S04]  /*0f40*/  STG.E desc[UR20][R14.64+0x4], R37 ;  /* 0x000004250e007986 */ /* 0x004fe8000c101914 */
[----:B------:R-:W2:Y:S01]  /*0f50*/  LDG.E R25, desc[UR20][R24.64+0x4] ;  /* 0x0000041418197981 */ /* 0x000ea2000c1e1900 */
[----:B------:R-:W-:Y:S01]  /*0f60*/  IMAD.U32 R26, RZ, RZ, UR16 ;  /* 0x00000010ff1a7e24 */ /* 0x000fe2000f8e00ff */
[----:B------:R-:W-:-:S02]  /*0f70*/  MOV R27, UR17 ;  /* 0x00000011001b7c02 */ /* 0x000fc40008000f00 */
[----:B--2---:R1:W-:Y:S04]  /*0f80*/  STG.E desc[UR20][R16.64+0x4], R25 ;  /* 0x0000041910007986 */ /* 0x0043e8000c101914 */
[----:B------:R-:W2:Y:S01]  /*0f90*/  LDG.E R29, desc[UR20][R28.64+0x4] ;  /* 0x000004141c1d7981 */ /* 0x000ea2000c1e1900 */
[----:B0-----:R-:W-:Y:S01]  /*0fa0*/  MOV R31, UR19 ;  /* 0x00000013001f7c02 */ /* 0x001fe20008000f00 */
[----:B------:R-:W-:Y:S02]  /*0fb0*/  IMAD.U32 R30, RZ, RZ, UR18 ;  /* 0x00000012ff1e7e24 */ /* 0x000fe4000f8e00ff */
[----:B--2---:R0:W-:Y:S04]  /*0fc0*/  STG.E desc[UR20][R18.64+0x4], R29 ;  /* 0x0000041d12007986 */ /* 0x0041e8000c101914 */
[----:B------:R-:W2:Y:S04]  /*0fd0*/  LDG.E R33, desc[UR20][R26.64+0x4] ;  /* 0x000004141a217981 */ /* 0x000ea8000c1e1900 */
[----:B--2---:R-:W-:Y:S04]  /*0fe0*/  STG.E desc[UR20][R20.64+0x4], R33 ;  /* 0x0000042114007986 */ /* 0x004fe8000c101914 */
[----:B------:R-:W2:Y:S04]  /*0ff0*/  LDG.E R31, desc[UR20][R30.64+0x4] ;  /* 0x000004141e1f7981 */ /* 0x000ea8000c1e1900 */
[----:B--2---:R2:W-:Y:S04]  /*1000*/  STG.E desc[UR20][R22.64+0x4], R31 ;  /* 0x0000041f16007986 */ /* 0x0045e8000c101914 */
[----:B------:R-:W3:Y:S01]  /*1010*/  LDG.E R35, desc[UR20][R8.64] ;  /* 0x0000001408237981 */ /* 0x000ee2000c1e1900 */
[----:B-1----:R-:W-:-:S03]  /*1020*/  IMAD.U32 R25, RZ, RZ, UR23 ;  /* 0x00000017ff197e24 */ /* 0x002fc6000f8e00ff */
[----:B---3--:R-:W-:Y:S04]  /*1030*/  STG.E desc[UR20][R12.64+0x8], R35 ;  /* 0x000008230c007986 */ /* 0x008fe8000c101914 */
[----:B------:R-:W3:Y:S01]  /*1040*/  LDG.E R37, desc[UR20][R10.64] ;  /* 0x000000140a257981 */ /* 0x000ee2000c1e1900 */
[----:B------:R-:W-:Y:S01]  /*1050*/  IMAD.U32 R27, RZ, RZ, UR25 ;  /* 0x00000019ff1b7e24 */ /* 0x000fe2000f8e00ff */
[----:B------:R-:W-:Y:S02]  /*1060*/  MOV R26, UR24 ;  /* 0x00000018001a7c02 */ /* 0x000fe40008000f00 */
[----:B---3--:R-:W-:Y:S04]  /*1070*/  STG.E desc[UR20][R14.64+0x8], R37 ;  /* 0x000008250e007986 */ /* 0x008fe8000c101914 */
[----:B------:R-:W3:Y:S01]  /*1080*/  LDG.E R25, desc[UR20][R24.64+0x4] ;  /* 0x0000041418197981 */ /* 0x000ee2000c1e1900 */
[----:B0-----:R-:W-:Y:S01]  /*1090*/  IMAD.U32 R29, RZ, RZ, UR17 ;  /* 0x00000011ff1d7e24 */ /* 0x001fe2000f8e00ff */
[----:B------:R-:W-:-:S02]  /*10a0*/  MOV R28, UR16 ;  /* 0x00000010001c7c02 */ /* 0x000fc40008000f00 */
[----:B---3--:R0:W-:Y:S04]  /*10b0*/  STG.E desc[UR20][R16.64+0x8], R25 ;  /* 0x0000081910007986 */ /* 0x0081e8000c101914 */
[----:B------:R-:W3:Y:S01]  /*10c0*/  LDG.E R27, desc[UR20][R26.64+0x4] ;  /* 0x000004141a1b7981 */ /* 0x000ee2000c1e1900 */
[----:B--2---:R-:W-:-:S03]  /*10d0*/  MOV R31, UR19 ;  /* 0x00000013001f7c02 */ /* 0x004fc60008000f00 */
[----:B---3--:R1:W-:Y:S04]  /*10e0*/  STG.E desc[UR20][R18.64+0x8], R27 ;  /* 0x0000081b12007986 */ /* 0x0083e8000c101914 */
[----:B------:R-:W2:Y:S04]  /*10f0*/  LDG.E R29, desc[UR20][R28.64+0x8] ;  /* 0x000008141c1d7981 */ /* 0x000ea8000c1e1900 */
[----:B--2---:R2:W-:Y:S04]  /*1100*/  STG.E desc[UR20][R20.64+0x8], R29 ;  /* 0x0000081d14007986 */ /* 0x0045e8000c101914 */
[----:B------:R-:W3:Y:S04]  /*1110*/  LDG.E R31, desc[UR20][R30.64+0x8] ;  /* 0x000008141e1f7981 */ /* 0x000ee8000c1e1900 */
[----:B---3--:R-:W-:Y:S04]  /*1120*/  STG.E desc[UR20][R22.64+0x8], R31 ;  /* 0x0000081f16007986 */ /* 0x008fe8000c101914 */
[----:B------:R-:W3:Y:S01]  /*1130*/  LDG.E R33, desc[UR20][R8.64] ;  /* 0x0000001408217981 */ /* 0x000ee2000c1e1900 */
[----:B0-----:R-:W-:-:S03]  /*1140*/  IMAD.U32 R25, RZ, RZ, UR23 ;  /* 0x00000017ff197e24 */ /* 0x001fc6000f8e00ff */
[----:B---3--:R0:W-:Y:S04]  /*1150*/  STG.E desc[UR20][R12.64+0xc], R33 ;  /* 0x00000c210c007986 */ /* 0x0081e8000c101914 */
[----:B------:R-:W3:Y:S01]  /*1160*/  LDG.E R35, desc[UR20][R10.64] ;  /* 0x000000140a237981 */ /* 0x000ee2000c1e1900 */
[----:B-1----:R-:W-:-:S03]  /*1170*/  MOV R27, UR25 ;  /* 0x00000019001b7c02 */ /* 0x002fc60008000f00 */
[----:B---3--:R3:W-:Y:S04]  /*1180*/  STG.E desc[UR20][R14.64+0xc], R35 ;  /* 0x00000c230e007986 */ /* 0x0087e8000c101914 */
[----:B------:R-:W4:Y:S01]  /*1190*/  LDG.E R25, desc[UR20][R24.64+0x4] ;  /* 0x0000041418197981 */ /* 0x000f22000c1e1900 */
[----:B--2---:R-:W-:-:S03]  /*11a0*/  IMAD.U32 R29, RZ, RZ, UR17 ;  /* 0x00000011ff1d7e24 */ /* 0x004fc6000f8e00ff */
[----:B----4-:R3:W-:Y:S04]  /*11b0*/  STG.E desc[UR20][R16.64+0xc], R25 ;  /* 0x00000c1910007986 */ /* 0x0107e8000c101914 */
[----:B------:R-:W2:Y:S01]  /*11c0*/  LDG.E R27, desc[UR20][R26.64+0x4] ;  /* 0x000004141a1b7981 */ /* 0x000ea2000c1e1900 */
[----:B0-----:R-:W-:Y:S01]  /*11d0*/  IMAD.U32 R13, RZ, RZ, UR19 ;  /* 0x00000013ff0d7e24 */ /* 0x001fe2000f8e00ff */
[----:B------:R-:W-:Y:S02]  /*11e0*/  MOV R12, UR18 ;  /* 0x00000012000c7c02 */ /* 0x000fe40008000f00 */
[----:B--2---:R3:W-:Y:S04]  /*11f0*/  STG.E desc[UR20][R18.64+0xc], R27 ;  /* 0x00000c1b12007986 */ /* 0x0047e8000c101914 */
[----:B------:R-:W2:Y:S04]  /*1200*/  LDG.E R29, desc[UR20][R28.64+0xc] ;  /* 0x00000c141c1d7981 */ /* 0x000ea8000c1e1900 */
[----:B--2---:R3:W-:Y:S04]  /*1210*/  STG.E desc[UR20][R20.64+0xc], R29 ;  /* 0x00000c1d14007986 */ /* 0x0047e8000c101914 */
[----:B------:R-:W2:Y:S01]  /*1220*/  LDG.E R13, desc[UR20][R12.64+0xc] ;  /* 0x00000c140c0d7981 */ /* 0x000ea2000c1e1900 */
[----:B------:R-:W-:Y:S01]  /*1230*/  IADD3 R4, PT, PT, R4, 0x4, RZ ;  /* 0x0000000404047810 */ /* 0x000fe20007ffe0ff */
[----:B------:R-:W-:-:S02]  /*1240*/  UIADD3 UR9, UPT, UPT, UR9, 0x4, URZ ;  /* 0x0000000409097890 */ /* 0x000fc4000fffe0ff */
[----:B--2---:R3:W-:Y:S10]  /*1250*/  STG.E desc[UR20][R22.64+0xc], R13 ;  /* 0x00000c0d16007986 */ /* 0x0047f4000c101914 */
.L_x_13:
[----:B------:R-:W-:Y:S05]  /*1260*/  @!P2 BRA `(.L_x_10) ;  /* 0x000000040088a947 */ /* 0x000fea0003800000 */
[----:B------:R-:W-:-:S05]  /*1270*/  IMAD.IADD R12, R7, 0x1, R2 ;  /* 0x00000001070c7824 */ /* 0x000fca00078e0202 */
[C---:B---3--:R-:W-:Y:S02]  /*1280*/  LOP3.LUT R13, R12.reuse, 0x3, RZ, 0xc0, !PT ;  /* 0x000000030c0d7812 */ /* 0x048fe400078ec0ff */
[----:B------:R-:W-:Y:S02]  /*1290*/  LOP3.LUT R12, R12, 0x1, RZ, 0xc0, !PT ;  /* 0x000000010c0c7812 */ /* 0x000fe400078ec0ff */
[----:B------:R-:W-:Y:S02]  /*12a0*/  ISETP.NE.AND P1, PT, R13, 0x1, PT ;  /* 0x000000010d00780c */ /* 0x000fe40003f25270 */
[----:B------:R-:W-:-:S11]  /*12b0*/  ISETP.NE.U32.AND P2, PT, R12, 0x1, PT ;  /* 0x000000010c00780c */ /* 0x000fd60003f45070 */
[----:B------:R-:W-:Y:S05]  /*12c0*/  @!P1 BRA `(.L_x_14) ;  /* 0x0000000000e09947 */ /* 0x000fea0003800000 */
[----:B-1----:R-:W2:Y:S01]  /*12d0*/  LDG.E R19, desc[UR20][R8.64] ;  /* 0x0000001408137981 */ /* 0x002ea2000c1e1900 */
[----:B------:R-:W0:Y:S08]  /*12e0*/  LDC.64 R12, c[0x0][0x390] ;  /* 0x0000e400ff0c7b82 */ /* 0x000e300000000a00 */
[----:B------:R-:W1:Y:S01]  /*12f0*/  LDC.64 R14, c[0x0][0x398] ;  /* 0x0000e600ff0e7b82 */ /* 0x000e620000000a00 */
[----:B------:R-:W-:Y:S01]  /*1300*/  MOV R20, UR22 ;  /* 0x0000001600147c02 */ /* 0x000fe20008000f00 */
[----:B------:R-:W-:-:S06]  /*1310*/  IMAD.U32 R21, RZ, RZ, UR23 ;  /* 0x00000017ff157e24 */ /* 0x000fcc000f8e00ff */
        /* <DEDUP_REMOVED lines=16> */
[----:B------:R-:W-:Y:S01]  /*1420*/  MOV R24, UR16 ;  /* 0x0000001000187c02 */ /* 0x000fe20008000f00 */
[----:B------:R-:W-:Y:S01]  /*1430*/  IMAD.U32 R25, RZ, RZ, UR17 ;  /* 0x00000011ff197e24 */ /* 0x000fe2000f8e00ff */
[----:B------:R-:W-:Y:S01]  /*1440*/  UIMAD.WIDE.U32 UR18, UR9, 0x4, UR6 ;  /* 0x00000004091278a5 */ /* 0x000fe2000f8e0006 */
[----:B0-----:R-:W-:Y:S01]  /*1450*/  IMAD.WIDE R20, R4, 0x4, R20 ;  /* 0x0000000404147825 */ /* 0x001fe200078e0214 */
[----:B--2---:R-:W0:Y:S01]  /*1460*/  LDC.64 R22, c[0x0][0x3b8] ;  /* 0x0000ee00ff167b82 */ /* 0x004e220000000a00 */
[----:B---3--:R2:W-:Y:S04]  /*1470*/  STG.E desc[UR20][R18.64], R31 ;  /* 0x0000001f12007986 */ /* 0x0085e8000c101914 */
[----:B------:R-:W3:Y:S01]  /*1480*/  LDG.E R33, desc[UR20][R24.64] ;  /* 0x0000001418217981 */ /* 0x000ee2000c1e1900 */
[----:B------:R-:W-:Y:S01]  /*1490*/  MOV R26, UR18 ;  /* 0x00000012001a7c02 */ /* 0x000fe20008000f00 */
[----:B-1----:R-:W-:-:S02]  /*14a0*/  IMAD.U32 R27, RZ, RZ, UR19 ;  /* 0x00000013ff1b7e24 */ /* 0x002fc4000f8e00ff */
[----:B0-----:R-:W-:Y:S01]  /*14b0*/  IMAD.WIDE R22, R4, 0x4, R22 ;  /* 0x0000000404167825 */ /* 0x001fe200078e0216 */
[----:B---3--:R-:W-:Y:S04]  /*14c0*/  STG.E desc[UR20][R20.64], R33 ;  /* 0x0000002114007986 */ /* 0x008fe8000c101914 */
[----:B------:R-:W3:Y:S04]  /*14d0*/  LDG.E R35, desc[UR20][R26.64] ;  /* 0x000000141a237981 */ /* 0x000ee8000c1e1900 */
[----:B---3--:R-:W-:Y:S04]  /*14e0*/  STG.E desc[UR20][R22.64], R35 ;  /* 0x0000002316007986 */ /* 0x008fe8000c101914 */
[----:B--2---:R-:W2:Y:S01]  /*14f0*/  LDG.E R31, desc[UR20][R8.64] ;  /* 0x00000014081f7981 */ /* 0x004ea2000c1e1900 */
[----:B------:R-:W-:Y:S01]  /*1500*/  IMAD.U32 R25, RZ, RZ, UR23 ;  /* 0x00000017ff197e24 */ /* 0x000fe2000f8e00ff */
[----:B------:R-:W-:-:S02]  /*1510*/  MOV R24, UR22 ;  /* 0x0000001600187c02 */ /* 0x000fc40008000f00 */
[----:B--2---:R0:W-:Y:S04]  /*1520*/  STG.E desc[UR20][R12.64+0x4], R31 ;  /* 0x0000041f0c007986 */ /* 0x0041e8000c101914 */
[----:B------:R-:W2:Y:S01]  /*1530*/  LDG.E R37, desc[UR20][R10.64] ;  /* 0x000000140a257981 */ /* 0x000ea2000c1e1900 */
[----:B------:R-:W-:Y:S01]  /*1540*/  IMAD.U32 R29, RZ, RZ, UR25 ;  /* 0x00000019ff1d7e24 */ /* 0x000fe2000f8e00ff */
[----:B------:R-:W-:Y:S02]  /*1550*/  MOV R28, UR24 ;  /* 0x00000018001c7c02 */ /* 0x000fe40008000f00 */
[----:B--2---:R2:W-:Y:S04]  /*1560*/  STG.E desc[UR20][R14.64+0x4], R37 ;  /* 0x000004250e007986 */ /* 0x0045e8000c101914 */
[----:B------:R-:W3:Y:S01]  /*1570*/  LDG.E R25, desc[UR20][R24.64+0x4] ;  /* 0x0000041418197981 */ /* 0x000ee2000c1e1900 */
[----:B------:R-:W-:Y:S01]  /*1580*/  IMAD.U32 R27, RZ, RZ, UR17 ;  /* 0x00000011ff1b7e24 */ /* 0x000fe2000f8e00ff */
[----:B------:R-:W-:-:S02]  /*1590*/  MOV R26, UR16 ;  /* 0x00000010001a7c02 */ /* 0x000fc40008000f00 */
[----:B---3--:R2:W-:Y:S04]  /*15a0*/  STG.E desc[UR20][R16.64+0x4], R25 ;  /* 0x0000041910007986 */ /* 0x0085e8000c101914 */
[----:B------:R-:W3:Y:S01]  /*15b0*/  LDG.E R29, desc[UR20][R28.64+0x4] ;  /* 0x000004141c1d7981 */ /* 0x000ee2000c1e1900 */
[----:B0-----:R-:W-:Y:S01]  /*15c0*/  IMAD.U32 R13, RZ, RZ, UR19 ;  /* 0x00000013ff0d7e24 */ /* 0x001fe2000f8e00ff */
[----:B------:R-:W-:Y:S02]  /*15d0*/  MOV R12, UR18 ;  /* 0x00000012000c7c02 */ /* 0x000fe40008000f00 */
[----:B---3--:R2:W-:Y:S04]  /*15e0*/  STG.E desc[UR20][R18.64+0x4], R29 ;  /* 0x0000041d12007986 */ /* 0x0085e8000c101914 */
[----:B------:R-:W3:Y:S04]  /*15f0*/  LDG.E R27, desc[UR20][R26.64+0x4] ;  /* 0x000004141a1b7981 */ /* 0x000ee8000c1e1900 */
[----:B---3--:R2:W-:Y:S04]  /*1600*/  STG.E desc[UR20][R20.64+0x4], R27 ;  /* 0x0000041b14007986 */ /* 0x0085e8000c101914 */
[----:B------:R-:W3:Y:S01]  /*1610*/  LDG.E R13, desc[UR20][R12.64+0x4] ;  /* 0x000004140c0d7981 */ /* 0x000ee2000c1e1900 */
[----:B------:R-:W-:Y:S01]  /*1620*/  IADD3 R4, PT, PT, R4, 0x2, RZ ;  /* 0x0000000204047810 */ /* 0x000fe20007ffe0ff */
[----:B------:R-:W-:-:S02]  /*1630*/  UIADD3 UR9, UPT, UPT, UR9, 0x2, URZ ;  /* 0x0000000209097890 */ /* 0x000fc4000fffe0ff */
[----:B---3--:R2:W-:Y:S10]  /*1640*/  STG.E desc[UR20][R22.64+0x4], R13 ;  /* 0x0000040d16007986 */ /* 0x0085f4000c101914 */
.L_x_14:
[----:B------:R-:W-:Y:S05]  /*1650*/  @P2 BRA `(.L_x_10) ;  /* 0x00000000008c2947 */ /* 0x000fea0003800000 */
[----:B-12---:R-:W2:Y:S01]  /*1660*/  LDG.E R19, desc[UR20][R8.64] ;  /* 0x0000001408137981 */ /* 0x006ea2000c1e1900 */
        /* <DEDUP_REMOVED lines=13> */
[----:B------:R-:W2:Y:S01]  /*1740*/  LDG.E R21, desc[UR20][R20.64+0x4] ;  /* 0x0000041414157981 */ /* 0x000ea2000c1e1900 */
[----:B------:R-:W-:Y:S01]  /*1750*/  IMAD.U32 R22, RZ, RZ, UR24 ;  /* 0x00000018ff167e24 */ /* 0x000fe2000f8e00ff */
[----:B------:R-:W-:Y:S01]  /*1760*/  UIMAD.WIDE.U32 UR4, UR9, 0x4, UR4 ;  /* 0x00000004090478a5 */ /* 0x000fe2000f8e0004 */
[C---:B0-----:R-:W-:Y:S01]  /*1770*/  IMAD.WIDE R12, R4.reuse, 0x4, R12 ;  /* 0x00000004040c7825 */ /* 0x041fe200078e020c */
[----:B-1----:R-:W0:Y:S01]  /*1780*/  LDC.64 R14, c[0x0][0x3b0] ;  /* 0x0000ec00ff0e7b82 */ /* 0x002e220000000a00 */
[----:B--2---:R1:W-:Y:S04]  /*1790*/  STG.E desc[UR20][R16.64], R21 ;  /* 0x0000001510007986 */ /* 0x0043e8000c101914 */
[----:B------:R-:W2:Y:S01]  /*17a0*/  LDG.E R23, desc[UR20][R22.64+0x4] ;  /* 0x0000041416177981 */ /* 0x000ea2000c1e1900 */
[----:B------:R-:W-:Y:S01]  /*17b0*/  MOV R19, UR5 ;  /* 0x0000000500137c02 */ /* 0x000fe20008000f00 */
[----:B------:R-:W-:Y:S01]  /*17c0*/  IMAD.U32 R18, RZ, RZ, UR4 ;  /* 0x00000004ff127e24 */ /* 0x000fe2000f8e00ff */
[----:B------:R-:W-:Y:S01]  /*17d0*/  UIMAD.WIDE.U32 UR6, UR9, 0x4, UR6 ;  /* 0x00000004090678a5 */ /* 0x000fe2000f8e0006 */
[----:B0-----:R-:W-:Y:S01]  /*17e0*/  IMAD.WIDE R14, R4, 0x4, R14 ;  /* 0x00000004040e7825 */ /* 0x001fe200078e020e */
[----:B-1----:R-:W0:Y:S01]  /*17f0*/  LDC.64 R16, c[0x0][0x3b8] ;  /* 0x0000ee00ff107b82 */ /* 0x002e220000000a00 */
[----:B--2---:R4:W-:Y:S04]  /*1800*/  STG.E desc[UR20][R12.64], R23 ;  /* 0x000000170c007986 */ /* 0x0049e8000c101914 */
[----:B------:R-:W2:Y:S01]  /*1810*/  LDG.E R19, desc[UR20][R18.64] ;  /* 0x0000001412137981 */ /* 0x000ea2000c1e1900 */
[----:B------:R-:W-:Y:S01]  /*1820*/  MOV R21, UR7 ;  /* 0x0000000700157c02 */ /* 0x000fe20008000f00 */
[----:B------:R-:W-:-:S02]  /*1830*/  IMAD.U32 R20, RZ, RZ, UR6 ;  /* 0x00000006ff147e24 */ /* 0x000fc4000f8e00ff */
[C---:B0-----:R-:W-:Y:S01]  /*1840*/  IMAD.WIDE R16, R4.reuse, 0x4, R16 ;  /* 0x0000000404107825 */ /* 0x041fe200078e0210 */
[----:B--2---:R4:W-:Y:S04]  /*1850*/  STG.E desc[UR20][R14.64], R19 ;  /* 0x000000130e007986 */ /* 0x0049e8000c101914 */
[----:B------:R-:W2:Y:S01]  /*1860*/  LDG.E R21, desc[UR20][R20.64] ;  /* 0x0000001414157981 */ /* 0x000ea2000c1e1900 */
[----:B------:R-:W-:-:S03]  /*1870*/  VIADD R4, R4, 0x1 ;  /* 0x0000000104047836 */ /* 0x000fc60000000000 */
[----:B--2---:R4:W-:Y:S04]  /*1880*/  STG.E desc[UR20][R16.64], R21 ;  /* 0x0000001510007986 */ /* 0x0049e8000c101914 */
.L_x_10:
[----:B------:R-:W-:Y:S01]  /*1890*/  IADD3 R6, PT, PT, R6, 0x1, RZ ;  /* 0x0000000106067810 */ /* 0x000fe20007ffe0ff */
[----:B------:R-:W-:Y:S01]  /*18a0*/  VIADD R7, R7, 0x1 ;  /* 0x0000000107077836 */ /* 0x000fe20000000000 */
[----:B------:R-:W-:Y:S01]  /*18b0*/  IADD3 R5, PT, PT, R5, 0x1, RZ ;  /* 0x0000000105057810 */ /* 0x000fe20007ffe0ff */
[----:B------:R-:W-:Y:S06]  /*18c0*/  @P0 BRA `(.L_x_15) ;  /* 0xffffffe800440947 */ /* 0x000fec000383ffff */
.L_x_9:
[----:B------:R-:W-:Y:S01]  /*18d0*/  VIADD R0, R0, 0x1 ;  /* 0x0000000100007836 */ /* 0x000fe20000000000 */
[----:B------:R-:W-:Y:S01]  /*18e0*/  IADD3 R3, PT, PT, R3, 0x1, RZ ;  /* 0x0000000103037810 */ /* 0x000fe20007ffe0ff */
[----:B------:R-:W-:-:S03]  /*18f0*/  VIADD R2, R2, 0x1 ;  /* 0x0000000102027836 */ /* 0x000fc60000000000 */
[----:B------:R-:W-:-:S13]  /*1900*/  ISETP.NE.AND P0, PT, R0, 0x64, PT ;  /* 0x000000640000780c */ /* 0x000fda0003f05270 */
[----:B------:R-:W-:Y:S05]  /*1910*/  @P0 BRA `(.L_x_16) ;  /* 0xffffffe800080947 */ /* 0x000fea000383ffff */
[----:B------:R-:W-:Y:S05]  /*1920*/  EXIT ;  /* 0x000000000000794d */ /* 0x000fea0003800000 */
.L_x_17:
        /* <DEDUP_REMOVED lines=13> */
.L_x_23:


//--------------------- .text._Z9four_condPiS_S_S_S_Pb --------------------------
	.section	.text._Z9four_condPiS_S_S_S_Pb,"ax",@progbits
	.align	128
        .global         _Z9four_condPiS_S_S_S_Pb
        .type           _Z9four_condPiS_S_S_S_Pb,@function
        .size           _Z9four_condPiS_S_S_S_Pb,(.L_x_24 - _Z9four_condPiS_S_S_S_Pb)
        .other          _Z9four_condPiS_S_S_S_Pb,@"STO_CUDA_ENTRY STV_DEFAULT"
_Z9four_condPiS_S_S_S_Pb:
.text._Z9four_condPiS_S_S_S_Pb:
[----:B------:R-:W-:Y:S08]  /*0000*/  LDC R1, c[0x0][0x37c] ;  /* 0x0000df00ff017b82 */ /* 0x000ff00000000800 */
[----:B------:R-:W0:Y:S01]  /*0010*/  LDC.64 R2, c[0x0][0x3a0] ;  /* 0x0000e800ff027b82 */ /* 0x000e220000000a00 */
[----:B------:R-:W0:Y:S02]  /*0020*/  LDCU.64 UR4, c[0x0][0x358] ;  /* 0x00006b00ff0477ac */ /* 0x000e240008000a00 */
[----:B0-----:R-:W2:Y:S05]  /*0030*/  LDG.E R3, desc[UR4][R2.64] ;  /* 0x0000000402037981 */ /* 0x001eaa000c1e1900 */
        /* <DEDUP_REMOVED lines=10> */
[----:B0-----:R-:W-:-:S06]  /*00e0*/  IMAD.WIDE R6, R0, 0x4, R6 ;  /* 0x0000000400067825 */ /* 0x001fcc00078e0206 */
[----:B------:R-:W4:Y:S01]  /*00f0*/  LDG.E R6, desc[UR4][R6.64] ;  /* 0x0000000406067981 */ /* 0x000f22000c1e1900 */
[----:B-1----:R-:W-:-:S06]  /*0100*/  IMAD.WIDE R2, R0, 0x4, R2 ;  /* 0x0000000400027825 */ /* 0x002fcc00078e0202 */
[----:B------:R0:W5:Y:S01]  /*0110*/  LDG.E R2, desc[UR4][R2.64] ;  /* 0x0000000402027981 */ /* 0x000162000c1e1900 */
[----:B--2---:R-:W-:-:S06]  /*0120*/  IMAD.WIDE R4, R0, 0x4, R4 ;  /* 0x0000000400047825 */ /* 0x004fcc00078e0204 */
[----:B------:R0:W5:Y:S01]  /*0130*/  LDG.E R5, desc[UR4][R4.64] ;  /* 0x0000000404057981 */ /* 0x000162000c1e1900 */
[----:B---3--:R-:W-:-:S06]  /*0140*/  IMAD.WIDE R8, R0, 0x4, R8 ;  /* 0x0000000400087825 */ /* 0x008fcc00078e0208 */
[----:B------:R0:W5:Y:S01]  /*0150*/  LDG.E R9, desc[UR4][R8.64] ;  /* 0x0000000408097981 */ /* 0x000162000c1e1900 */
[----:B------:R-:W-:Y:S01]  /*0160*/  BSSY.RECONVERGENT B0, `(.L_x_18) ;  /* 0x000000d000007945 */ /* 0x000fe20003800200 */
[C---:B----4-:R-:W-:Y:S02]  /*0170*/  ISETP.NE.AND P0, PT, R6.reuse, 0x1, PT ;  /* 0x000000010600780c */ /* 0x050fe40003f05270 */
[----:B------:R-:W-:-:S13]  /*0180*/  ISETP.NE.AND P1, PT, R6, 0xa, PT ;  /* 0x0000000a0600780c */ /* 0x000fda0003f25270 */
[----:B0-----:R-:W-:Y:S05]  /*0190*/  @P0 BRA P1, `(.L_x_19) ;  /* 0x0000000000100947 */ /* 0x001fea0000800000 */
[C---:B-----5:R-:W-:Y:S02]  /*01a0*/  ISETP.NE.AND P1, PT, R2.reuse, 0xa, PT ;  /* 0x0000000a0200780c */ /* 0x060fe40003f25270 */
[----:B------:R-:W-:Y:S02]  /*01b0*/  PLOP3.LUT P0, PT, PT, PT, PT, 0x8, 0x80 ;  /* 0x000000000080781c */ /* 0x000fe40003f0e170 */
[----:B------:R-:W-:-:S13]  /*01c0*/  ISETP.EQ.OR P1, PT, R2, 0x1, !P1 ;  /* 0x000000010200780c */ /* 0x000fda0004f22670 */
[----:B------:R-:W-:Y:S05]  /*01d0*/  @P1 BRA `(.L_x_20) ;  /* 0x0000000000141947 */ /* 0x000fea0003800000 */
.L_x_19:
[----:B-----5:R-:W-:-:S04]  /*01e0*/  ISETP.NE.AND P0, PT, R9, 0x1, PT ;  /* 0x000000010900780c */ /* 0x020fc80003f05270 */
[----:B------:R-:W-:Y:S02]  /*01f0*/  ISETP.NE.AND P1, PT, R9, 0xa, P0 ;  /* 0x0000000a0900780c */ /* 0x000fe40000725270 */
[----:B------:R-:W-:-:S11]  /*0200*/  PLOP3.LUT P0, PT, PT, PT, PT, 0x80, 0x8 ;  /* 0x000000000008781c */ /* 0x000fd60003f0f070 */
[----:B------:R-:W-:-:S04]  /*0210*/  @!P1 ISETP.NE.AND P2, PT, R5, 0xa, PT ;  /* 0x0000000a0500980c */ /* 0x000fc80003f45270 */
[----:B------:R-:W-:-:S13]  /*0220*/  @!P1 ISETP.NE.AND P0, PT, R5, 0x1, P2 ;  /* 0x000000010500980c */ /* 0x000fda0001705270 */
.L_x_20:
[----:B------:R-:W-:Y:S05]  /*0230*/  BSYNC.RECONVERGENT B0 ;  /* 0x0000000000007941 */ /* 0x000fea0003800200 */
.L_x_18:
[----:B------:R-:W-:Y:S01]  /*0240*/  IMAD.IADD R2, R2, 0x1, -R5 ;  /* 0x0000000102027824 */ /* 0x000fe200078e0a05 */
[----:B------:R-:W0:Y:S01]  /*0250*/  LDCU.64 UR6, c[0x0][0x3a8] ;  /* 0x00007500ff0677ac */ /* 0x000e220008000a00 */
[----:B------:R-:W-:Y:S02]  /*0260*/  IMAD.IADD R3, R6, 0x1, -R9 ;  /* 0x0000000106037824 */ /* 0x000fe400078e0a09 */
[----:B------:R-:W-:Y:S01]  /*0270*/  IMAD.IADD R6, R9, 0x1, -R6 ;  /* 0x0000000109067824 */ /* 0x000fe200078e0a06 */
[----:B------:R-:W-:Y:S02]  /*0280*/  IABS R2, R2 ;  /* 0x0000000200027213 */ /* 0x000fe40000000000 */
[----:B------:R-:W-:-:S03]  /*0290*/  IABS R4, R3 ;  /* 0x0000000300047213 */ /* 0x000fc60000000000 */
[----:B------:R-:W-:Y:S02]  /*02a0*/  IMAD.MOV.U32 R3, RZ, RZ, R2 ;  /* 0x000000ffff037224 */ /* 0x000fe400078e0002 */
[----:B------:R-:W-:-:S04]  /*02b0*/  IMAD.MOV.U32 R2, RZ, RZ, R4 ;  /* 0x000000ffff027224 */ /* 0x000fc800078e0004 */
[----:B------:R-:W-:-:S05]  /*02c0*/  IMAD.IADD R2, R3, 0x1, -R2 ;  /* 0x0000000103027824 */ /* 0x000fca00078e0a02 */
[----:B------:R-:W-:Y:S02]  /*02d0*/  IABS R4, R2 ;  /* 0x0000000200047213 */ /* 0x000fe40000000000 */
[----:B------:R-:W-:Y:S02]  /*02e0*/  IABS R2, R6 ;  /* 0x0000000600027213 */ /* 0x000fe40000000000 */
[----:B------:R-:W-:Y:S02]  /*02f0*/  LOP3.LUT R5, R4, 0x1, RZ, 0xc0, !PT ;  /* 0x0000000104057812 */ /* 0x000fe400078ec0ff */
[----:B------:R-:W-:Y:S02]  /*0300*/  VIMNMX R2, PT, PT, R3, R2, PT ;  /* 0x0000000203027248 */ /* 0x000fe40003fe0100 */
[----:B------:R-:W-:-:S03]  /*0310*/  ISETP.NE.U32.AND P1, PT, R5, 0x1, PT ;  /* 0x000000010500780c */ /* 0x000fc60003f25070 */
[----:B------:R-:W-:Y:S01]  /*0320*/  IMAD.SHL.U32 R3, R2, 0x2, RZ ;  /* 0x0000000202037824 */ /* 0x000fe200078e00ff */
[C---:B------:R-:W-:Y:S01]  /*0330*/  ISETP.GT.AND P1, PT, R4.reuse, 0x1, !P1 ;  /* 0x000000010400780c */ /* 0x040fe20004f24270 */
[----:B------:R-:W-:-:S03]  /*0340*/  VIADD R4, R4, 0x3 ;  /* 0x0000000304047836 */ /* 0x000fc60000000000 */
[----:B------:R-:W-:Y:S02]  /*0350*/  PLOP3.LUT P0, PT, P0, P1, PT, 0x80, 0x8 ;  /* 0x000000000008781c */ /* 0x000fe40000703070 */
[C---:B0-----:R-:W-:Y:S02]  /*0360*/  IADD3 R2, P1, PT, R0.reuse, UR6, RZ ;  /* 0x0000000600027c10 */ /* 0x041fe4000ff3e0ff */
[----:B------:R-:W-:Y:S02]  /*0370*/  ISETP.GE.AND P0, PT, R3, R4, P0 ;  /* 0x000000040300720c */ /* 0x000fe40000706270 */
[----:B------:R-:W-:Y:S02]  /*0380*/  LEA.HI.X.SX32 R3, R0, UR7, 0x1, P1 ;  /* 0x0000000700037c11 */ /* 0x000fe400088f0eff */
[----:B------:R-:W-:-:S05]  /*0390*/  SEL R5, RZ, 0x1, !P0 ;  /* 0x00000001ff057807 */ /* 0x000fca0004000000 */
[----:B------:R-:W-:Y:S01]  /*03a0*/  STG.E.U8 desc[UR4][R2.64], R5 ;  /* 0x0000000502007986 */ /* 0x000fe2000c101104 */
[----:B------:R-:W-:Y:S05]  /*03b0*/  EXIT ;  /* 0x000000000000794d */ /* 0x000fea0003800000 */
.L_x_21:
        /* <DEDUP_REMOVED lines=12> */
.L_x_24:


//--------------------- .nv.shared.reserved.0     --------------------------
	.section	.nv.shared.reserved.0,"aw",@nobits
	.weak		__nv_reservedSMEM_offset_0_alias
	.size		__nv_reservedSMEM_offset_0_alias, 0, 64
	.other		__nv_reservedSMEM_offset_0_alias,@"STO_CUDA_RESERVED_SHARED STV_DEFAULT"
__nv_reservedSMEM_offset_0_alias:
	.zero		0
	.zero		64


//--------------------- .nv.constant0._Z4findPiS_S_S_S_S_S_S_S_S_S_S_S_Pb --------------------------
	.section	.nv.constant0._Z4findPiS_S_S_S_S_S_S_S_S_S_S_S_Pb,"a",@progbits
	.sectionflags	@""
	.align	4
.nv.constant0._Z4findPiS_S_S_S_S_S_S_S_S_S_S_S_Pb:
	.zero		1008


//--------------------- .nv.constant0._Z17make_three_pointsPiS_S_S_S_S_S_S_ --------------------------
	.section	.nv.constant0._Z17make_three_pointsPiS_S_S_S_S_S_S_,"a",@progbits
	.sectionflags	@""
	.align	4
.nv.constant0._Z17make_three_pointsPiS_S_S_S_S_S_S_:
	.zero		960


//--------------------- .nv.constant0._Z9four_condPiS_S_S_S_Pb --------------------------
	.section	.nv.constant0._Z9four_condPiS_S_S_S_Pb,"a",@progbits
	.sectionflags	@""
	.align	4
.nv.constant0._Z9four_condPiS_S_S_S_Pb:
	.zero		944


//--------------------- SYMBOLS --------------------------

	.type		.nv.reservedSmem.offset0,@object
	.size		.nv.reservedSmem.offset0,0x4
